//
// Generated by NVIDIA NVVM Compiler
//
// Compiler Build ID: CL-36424714
// Cuda compilation tools, release 13.0, V13.0.88
// Based on NVVM 20.0.0
//

.version 9.0
.target sm_100
.address_size 64

	// .globl	_Z13cudaMatrixAddPfS_S_ii
.extern .func  (.param .b32 func_retval0) vprintf
(
	.param .b64 vprintf_param_0,
	.param .b64 vprintf_param_1
)
;
.global .align 1 .b8 $str[37] = {65, 100, 100, 105, 116, 105, 111, 110, 32, 100, 101, 112, 117, 105, 115, 32, 108, 101, 32, 71, 80, 85, 32, 101, 110, 32, 99, 111, 117, 114, 115, 46, 46, 46, 10, 10};
.global .align 1 .b8 $str$1[43] = {77, 117, 108, 116, 105, 112, 108, 105, 99, 97, 116, 105, 111, 110, 32, 100, 101, 112, 117, 105, 115, 32, 108, 101, 32, 71, 80, 85, 32, 101, 110, 32, 99, 111, 117, 114, 115, 46, 46, 46, 10, 10};

.visible .entry _Z13cudaMatrixAddPfS_S_ii(
	.param .u64 .ptr .align 1 _Z13cudaMatrixAddPfS_S_ii_param_0,
	.param .u64 .ptr .align 1 _Z13cudaMatrixAddPfS_S_ii_param_1,
	.param .u64 .ptr .align 1 _Z13cudaMatrixAddPfS_S_ii_param_2,
	.param .u32 _Z13cudaMatrixAddPfS_S_ii_param_3,
	.param .u32 _Z13cudaMatrixAddPfS_S_ii_param_4
)
{
	.reg .pred 	%p<10>;
	.reg .b32 	%r<27>;
	.reg .b32 	%f<88>;
	.reg .b64 	%rd<42>;

	ld.param.u64 	%rd22, [_Z13cudaMatrixAddPfS_S_ii_param_0];
	ld.param.u64 	%rd23, [_Z13cudaMatrixAddPfS_S_ii_param_1];
	ld.param.u64 	%rd24, [_Z13cudaMatrixAddPfS_S_ii_param_2];
	ld.param.u32 	%r17, [_Z13cudaMatrixAddPfS_S_ii_param_3];
	ld.param.u32 	%r18, [_Z13cudaMatrixAddPfS_S_ii_param_4];
	cvta.to.global.u64 	%rd1, %rd24;
	cvta.to.global.u64 	%rd2, %rd23;
	cvta.to.global.u64 	%rd3, %rd22;
	mov.u64 	%rd25, $str;
	cvta.global.u64 	%rd26, %rd25;
	{ // callseq 0, 0
	.param .b64 param0;
	st.param.b64 	[param0], %rd26;
	.param .b64 param1;
	st.param.b64 	[param1], 0;
	.param .b32 retval0;
	call.uni (retval0), 
	vprintf, 
	(
	param0, 
	param1
	);
	ld.param.b32 	%r19, [retval0];
	} // callseq 0
	mul.lo.s32 	%r1, %r18, %r17;
	setp.lt.s32 	%p1, %r1, 1;
	@%p1 bra 	$L__BB0_13;
	and.b32  	%r2, %r1, 15;
	setp.lt.u32 	%p2, %r1, 16;
	mov.b32 	%r24, 0;
	@%p2 bra 	$L__BB0_4;
	and.b32  	%r24, %r1, 2147483632;
	neg.s32 	%r22, %r24;
	add.s64 	%rd38, %rd3, 32;
	add.s64 	%rd37, %rd2, 32;
	add.s64 	%rd36, %rd1, 32;
$L__BB0_3:
	.pragma "nounroll";
	ld.global.f32 	%f1, [%rd38+-32];
	ld.global.f32 	%f2, [%rd37+-32];
	add.f32 	%f3, %f1, %f2;
	st.global.f32 	[%rd36+-32], %f3;
	ld.global.f32 	%f4, [%rd38+-28];
	ld.global.f32 	%f5, [%rd37+-28];
	add.f32 	%f6, %f4, %f5;
	st.global.f32 	[%rd36+-28], %f6;
	ld.global.f32 	%f7, [%rd38+-24];
	ld.global.f32 	%f8, [%rd37+-24];
	add.f32 	%f9, %f7, %f8;
	st.global.f32 	[%rd36+-24], %f9;
	ld.global.f32 	%f10, [%rd38+-20];
	ld.global.f32 	%f11, [%rd37+-20];
	add.f32 	%f12, %f10, %f11;
	st.global.f32 	[%rd36+-20], %f12;
	ld.global.f32 	%f13, [%rd38+-16];
	ld.global.f32 	%f14, [%rd37+-16];
	add.f32 	%f15, %f13, %f14;
	st.global.f32 	[%rd36+-16], %f15;
	ld.global.f32 	%f16, [%rd38+-12];
	ld.global.f32 	%f17, [%rd37+-12];
	add.f32 	%f18, %f16, %f17;
	st.global.f32 	[%rd36+-12], %f18;
	ld.global.f32 	%f19, [%rd38+-8];
	ld.global.f32 	%f20, [%rd37+-8];
	add.f32 	%f21, %f19, %f20;
	st.global.f32 	[%rd36+-8], %f21;
	ld.global.f32 	%f22, [%rd38+-4];
	ld.global.f32 	%f23, [%rd37+-4];
	add.f32 	%f24, %f22, %f23;
	st.global.f32 	[%rd36+-4], %f24;
	ld.global.f32 	%f25, [%rd38];
	ld.global.f32 	%f26, [%rd37];
	add.f32 	%f27, %f25, %f26;
	st.global.f32 	[%rd36], %f27;
	ld.global.f32 	%f28, [%rd38+4];
	ld.global.f32 	%f29, [%rd37+4];
	add.f32 	%f30, %f28, %f29;
	st.global.f32 	[%rd36+4], %f30;
	ld.global.f32 	%f31, [%rd38+8];
	ld.global.f32 	%f32, [%rd37+8];
	add.f32 	%f33, %f31, %f32;
	st.global.f32 	[%rd36+8], %f33;
	ld.global.f32 	%f34, [%rd38+12];
	ld.global.f32 	%f35, [%rd37+12];
	add.f32 	%f36, %f34, %f35;
	st.global.f32 	[%rd36+12], %f36;
	ld.global.f32 	%f37, [%rd38+16];
	ld.global.f32 	%f38, [%rd37+16];
	add.f32 	%f39, %f37, %f38;
	st.global.f32 	[%rd36+16], %f39;
	ld.global.f32 	%f40, [%rd38+20];
	ld.global.f32 	%f41, [%rd37+20];
	add.f32 	%f42, %f40, %f41;
	st.global.f32 	[%rd36+20], %f42;
	ld.global.f32 	%f43, [%rd38+24];
	ld.global.f32 	%f44, [%rd37+24];
	add.f32 	%f45, %f43, %f44;
	st.global.f32 	[%rd36+24], %f45;
	ld.global.f32 	%f46, [%rd38+28];
	ld.global.f32 	%f47, [%rd37+28];
	add.f32 	%f48, %f46, %f47;
	st.global.f32 	[%rd36+28], %f48;
	add.s32 	%r22, %r22, 16;
	add.s64 	%rd38, %rd38, 64;
	add.s64 	%rd37, %rd37, 64;
	add.s64 	%rd36, %rd36, 64;
	setp.ne.s32 	%p3, %r22, 0;
	@%p3 bra 	$L__BB0_3;
$L__BB0_4:
	setp.eq.s32 	%p4, %r2, 0;
	@%p4 bra 	$L__BB0_13;
	and.b32  	%r8, %r1, 7;
	setp.lt.u32 	%p5, %r2, 8;
	@%p5 bra 	$L__BB0_7;
	mul.wide.u32 	%rd27, %r24, 4;
	add.s64 	%rd28, %rd3, %rd27;
	ld.global.f32 	%f49, [%rd28];
	add.s64 	%rd29, %rd2, %rd27;
	ld.global.f32 	%f50, [%rd29];
	add.f32 	%f51, %f49, %f50;
	add.s64 	%rd30, %rd1, %rd27;
	st.global.f32 	[%rd30], %f51;
	ld.global.f32 	%f52, [%rd28+4];
	ld.global.f32 	%f53, [%rd29+4];
	add.f32 	%f54, %f52, %f53;
	st.global.f32 	[%rd30+4], %f54;
	ld.global.f32 	%f55, [%rd28+8];
	ld.global.f32 	%f56, [%rd29+8];
	add.f32 	%f57, %f55, %f56;
	st.global.f32 	[%rd30+8], %f57;
	ld.global.f32 	%f58, [%rd28+12];
	ld.global.f32 	%f59, [%rd29+12];
	add.f32 	%f60, %f58, %f59;
	st.global.f32 	[%rd30+12], %f60;
	ld.global.f32 	%f61, [%rd28+16];
	ld.global.f32 	%f62, [%rd29+16];
	add.f32 	%f63, %f61, %f62;
	st.global.f32 	[%rd30+16], %f63;
	ld.global.f32 	%f64, [%rd28+20];
	ld.global.f32 	%f65, [%rd29+20];
	add.f32 	%f66, %f64, %f65;
	st.global.f32 	[%rd30+20], %f66;
	ld.global.f32 	%f67, [%rd28+24];
	ld.global.f32 	%f68, [%rd29+24];
	add.f32 	%f69, %f67, %f68;
	st.global.f32 	[%rd30+24], %f69;
	ld.global.f32 	%f70, [%rd28+28];
	ld.global.f32 	%f71, [%rd29+28];
	add.f32 	%f72, %f70, %f71;
	st.global.f32 	[%rd30+28], %f72;
	add.s32 	%r24, %r24, 8;
$L__BB0_7:
	setp.eq.s32 	%p6, %r8, 0;
	@%p6 bra 	$L__BB0_13;
	and.b32  	%r11, %r1, 3;
	setp.lt.u32 	%p7, %r8, 4;
	@%p7 bra 	$L__BB0_10;
	mul.wide.u32 	%rd31, %r24, 4;
	add.s64 	%rd32, %rd3, %rd31;
	ld.global.f32 	%f73, [%rd32];
	add.s64 	%rd33, %rd2, %rd31;
	ld.global.f32 	%f74, [%rd33];
	add.f32 	%f75, %f73, %f74;
	add.s64 	%rd34, %rd1, %rd31;
	st.global.f32 	[%rd34], %f75;
	ld.global.f32 	%f76, [%rd32+4];
	ld.global.f32 	%f77, [%rd33+4];
	add.f32 	%f78, %f76, %f77;
	st.global.f32 	[%rd34+4], %f78;
	ld.global.f32 	%f79, [%rd32+8];
	ld.global.f32 	%f80, [%rd33+8];
	add.f32 	%f81, %f79, %f80;
	st.global.f32 	[%rd34+8], %f81;
	ld.global.f32 	%f82, [%rd32+12];
	ld.global.f32 	%f83, [%rd33+12];
	add.f32 	%f84, %f82, %f83;
	st.global.f32 	[%rd34+12], %f84;
	add.s32 	%r24, %r24, 4;
$L__BB0_10:
	setp.eq.s32 	%p8, %r11, 0;
	@%p8 bra 	$L__BB0_13;
	mul.wide.u32 	%rd35, %r24, 4;
	add.s64 	%rd41, %rd1, %rd35;
	add.s64 	%rd40, %rd2, %rd35;
	add.s64 	%rd39, %rd3, %rd35;
	neg.s32 	%r26, %r11;
$L__BB0_12:
	.pragma "nounroll";
	ld.global.f32 	%f85, [%rd39];
	ld.global.f32 	%f86, [%rd40];
	add.f32 	%f87, %f85, %f86;
	st.global.f32 	[%rd41], %f87;
	add.s64 	%rd41, %rd41, 4;
	add.s64 	%rd40, %rd40, 4;
	add.s64 	%rd39, %rd39, 4;
	add.s32 	%r26, %r26, 1;
	setp.ne.s32 	%p9, %r26, 0;
	@%p9 bra 	$L__BB0_12;
$L__BB0_13:
	ret;

}
	// .globl	_Z14cudaMatrixMultPfS_S_i
.visible .entry _Z14cudaMatrixMultPfS_S_i(
	.param .u64 .ptr .align 1 _Z14cudaMatrixMultPfS_S_i_param_0,
	.param .u64 .ptr .align 1 _Z14cudaMatrixMultPfS_S_i_param_1,
	.param .u64 .ptr .align 1 _Z14cudaMatrixMultPfS_S_i_param_2,
	.param .u32 _Z14cudaMatrixMultPfS_S_i_param_3
)
{
	.reg .pred 	%p<12>;
	.reg .b32 	%r<42>;
	.reg .b32 	%f<68>;
	.reg .b64 	%rd<69>;

	ld.param.u64 	%rd14, [_Z14cudaMatrixMultPfS_S_i_param_0];
	ld.param.u64 	%rd15, [_Z14cudaMatrixMultPfS_S_i_param_1];
	ld.param.u32 	%r17, [_Z14cudaMatrixMultPfS_S_i_param_3];
	cvta.to.global.u64 	%rd1, %rd15;
	cvta.to.global.u64 	%rd2, %rd14;
	mov.u64 	%rd16, $str$1;
	cvta.global.u64 	%rd17, %rd16;
	{ // callseq 1, 0
	.param .b64 param0;
	st.param.b64 	[param0], %rd17;
	.param .b64 param1;
	st.param.b64 	[param1], 0;
	.param .b32 retval0;
	call.uni (retval0), 
	vprintf, 
	(
	param0, 
	param1
	);
	ld.param.b32 	%r18, [retval0];
	} // callseq 1
	mov.u32 	%r20, %ctaid.y;
	mov.u32 	%r21, %ntid.y;
	mov.u32 	%r22, %tid.y;
	mad.lo.s32 	%r1, %r20, %r21, %r22;
	mov.u32 	%r23, %ctaid.x;
	mov.u32 	%r24, %ntid.x;
	mov.u32 	%r25, %tid.x;
	mad.lo.s32 	%r2, %r23, %r24, %r25;
	max.s32 	%r26, %r1, %r2;
	setp.ge.s32 	%p1, %r26, %r17;
	setp.lt.s32 	%p2, %r17, 1;
	mov.f32 	%f67, 0f00000000;
	or.pred  	%p3, %p1, %p2;
	@%p3 bra 	$L__BB1_12;
	mul.lo.s32 	%r3, %r17, %r1;
	and.b32  	%r4, %r17, 7;
	setp.lt.u32 	%p4, %r17, 8;
	mov.f32 	%f67, 0f00000000;
	mov.b32 	%r40, 0;
	@%p4 bra 	$L__BB1_4;
	and.b32  	%r40, %r17, 2147483640;
	neg.s32 	%r38, %r40;
	mul.wide.u32 	%rd18, %r17, 4;
	add.s64 	%rd3, %rd1, %rd18;
	mul.wide.u32 	%rd19, %r17, 8;
	add.s64 	%rd4, %rd1, %rd19;
	mul.wide.u32 	%rd20, %r17, 12;
	add.s64 	%rd5, %rd1, %rd20;
	mul.wide.u32 	%rd21, %r17, 16;
	add.s64 	%rd6, %rd1, %rd21;
	mul.wide.u32 	%rd22, %r17, 20;
	add.s64 	%rd7, %rd1, %rd22;
	mul.wide.u32 	%rd23, %r17, 24;
	add.s64 	%rd8, %rd1, %rd23;
	mul.wide.u32 	%rd24, %r17, 28;
	add.s64 	%rd9, %rd1, %rd24;
	mul.wide.u32 	%rd25, %r3, 4;
	add.s64 	%rd26, %rd25, %rd2;
	add.s64 	%rd68, %rd26, 16;
	mov.f32 	%f67, 0f00000000;
	mov.u32 	%r37, %r2;
$L__BB1_3:
	.pragma "nounroll";
	mul.wide.s32 	%rd27, %r37, 4;
	add.s64 	%rd28, %rd3, %rd27;
	add.s64 	%rd29, %rd4, %rd27;
	add.s64 	%rd30, %rd5, %rd27;
	add.s64 	%rd31, %rd6, %rd27;
	add.s64 	%rd32, %rd7, %rd27;
	add.s64 	%rd33, %rd8, %rd27;
	add.s64 	%rd34, %rd9, %rd27;
	add.s64 	%rd35, %rd1, %rd27;
	ld.global.f32 	%f17, [%rd68+-16];
	ld.global.f32 	%f18, [%rd35];
	fma.rn.f32 	%f19, %f17, %f18, %f67;
	ld.global.f32 	%f20, [%rd68+-12];
	ld.global.f32 	%f21, [%rd28];
	fma.rn.f32 	%f22, %f20, %f21, %f19;
	ld.global.f32 	%f23, [%rd68+-8];
	ld.global.f32 	%f24, [%rd29];
	fma.rn.f32 	%f25, %f23, %f24, %f22;
	ld.global.f32 	%f26, [%rd68+-4];
	ld.global.f32 	%f27, [%rd30];
	fma.rn.f32 	%f28, %f26, %f27, %f25;
	ld.global.f32 	%f29, [%rd68];
	ld.global.f32 	%f30, [%rd31];
	fma.rn.f32 	%f31, %f29, %f30, %f28;
	ld.global.f32 	%f32, [%rd68+4];
	ld.global.f32 	%f33, [%rd32];
	fma.rn.f32 	%f34, %f32, %f33, %f31;
	ld.global.f32 	%f35, [%rd68+8];
	ld.global.f32 	%f36, [%rd33];
	fma.rn.f32 	%f37, %f35, %f36, %f34;
	ld.global.f32 	%f38, [%rd68+12];
	ld.global.f32 	%f39, [%rd34];
	fma.rn.f32 	%f67, %f38, %f39, %f37;
	add.s32 	%r38, %r38, 8;
	shl.b32 	%r28, %r17, 3;
	add.s32 	%r37, %r37, %r28;
	add.s64 	%rd68, %rd68, 32;
	setp.ne.s32 	%p5, %r38, 0;
	@%p5 bra 	$L__BB1_3;
$L__BB1_4:
	setp.eq.s32 	%p6, %r4, 0;
	@%p6 bra 	$L__BB1_12;
	and.b32  	%r12, %r17, 3;
	setp.lt.u32 	%p7, %r4, 4;
	@%p7 bra 	$L__BB1_7;
	add.s32 	%r29, %r40, %r3;
	mul.wide.u32 	%rd36, %r29, 4;
	add.s64 	%rd37, %rd2, %rd36;
	ld.global.f32 	%f41, [%rd37];
	mad.lo.s32 	%r30, %r40, %r17, %r2;
	mul.wide.s32 	%rd38, %r30, 4;
	add.s64 	%rd39, %rd1, %rd38;
	ld.global.f32 	%f42, [%rd39];
	fma.rn.f32 	%f43, %f41, %f42, %f67;
	cvt.u64.u32 	%rd40, %r3;
	cvt.u64.u32 	%rd41, %r40;
	add.s64 	%rd42, %rd41, %rd40;
	shl.b64 	%rd43, %rd42, 2;
	add.s64 	%rd44, %rd2, %rd43;
	ld.global.f32 	%f44, [%rd44+4];
	mul.wide.u32 	%rd45, %r17, 4;
	add.s64 	%rd46, %rd39, %rd45;
	ld.global.f32 	%f45, [%rd46];
	fma.rn.f32 	%f46, %f44, %f45, %f43;
	ld.global.f32 	%f47, [%rd44+8];
	add.s64 	%rd47, %rd46, %rd45;
	ld.global.f32 	%f48, [%rd47];
	fma.rn.f32 	%f49, %f47, %f48, %f46;
	ld.global.f32 	%f50, [%rd44+12];
	add.s64 	%rd48, %rd47, %rd45;
	ld.global.f32 	%f51, [%rd48];
	fma.rn.f32 	%f67, %f50, %f51, %f49;
	add.s32 	%r40, %r40, 4;
$L__BB1_7:
	setp.eq.s32 	%p8, %r12, 0;
	@%p8 bra 	$L__BB1_12;
	setp.eq.s32 	%p9, %r12, 1;
	@%p9 bra 	$L__BB1_10;
	add.s32 	%r31, %r40, %r3;
	mul.wide.u32 	%rd49, %r31, 4;
	add.s64 	%rd50, %rd2, %rd49;
	ld.global.f32 	%f53, [%rd50];
	mad.lo.s32 	%r32, %r40, %r17, %r2;
	mul.wide.s32 	%rd51, %r32, 4;
	add.s64 	%rd52, %rd1, %rd51;
	ld.global.f32 	%f54, [%rd52];
	fma.rn.f32 	%f55, %f53, %f54, %f67;
	cvt.u64.u32 	%rd53, %r3;
	cvt.u64.u32 	%rd54, %r40;
	add.s64 	%rd55, %rd54, %rd53;
	shl.b64 	%rd56, %rd55, 2;
	add.s64 	%rd57, %rd2, %rd56;
	ld.global.f32 	%f56, [%rd57+4];
	mul.wide.u32 	%rd58, %r17, 4;
	add.s64 	%rd59, %rd52, %rd58;
	ld.global.f32 	%f57, [%rd59];
	fma.rn.f32 	%f67, %f56, %f57, %f55;
	add.s32 	%r40, %r40, 2;
$L__BB1_10:
	and.b32  	%r33, %r17, 1;
	setp.eq.b32 	%p10, %r33, 1;
	not.pred 	%p11, %p10;
	@%p11 bra 	$L__BB1_12;
	add.s32 	%r34, %r40, %r3;
	mul.wide.u32 	%rd60, %r34, 4;
	add.s64 	%rd61, %rd2, %rd60;
	ld.global.f32 	%f58, [%rd61];
	mad.lo.s32 	%r35, %r40, %r17, %r2;
	mul.wide.s32 	%rd62, %r35, 4;
	add.s64 	%rd63, %rd1, %rd62;
	ld.global.f32 	%f59, [%rd63];
	fma.rn.f32 	%f67, %f58, %f59, %f67;
$L__BB1_12:
	ld.param.u64 	%rd67, [_Z14cudaMatrixMultPfS_S_i_param_2];
	cvta.to.global.u64 	%rd64, %rd67;
	mad.lo.s32 	%r36, %r17, %r1, %r2;
	mul.wide.s32 	%rd65, %r36, 4;
	add.s64 	%rd66, %rd64, %rd65;
	st.global.f32 	[%rd66], %f67;
	ret;

}
	// .globl	_Z10cudaConv2DPfS_S_iiiiii
.visible .entry _Z10cudaConv2DPfS_S_iiiiii(
	.param .u64 .ptr .align 1 _Z10cudaConv2DPfS_S_iiiiii_param_0,
	.param .u64 .ptr .align 1 _Z10cudaConv2DPfS_S_iiiiii_param_1,
	.param .u64 .ptr .align 1 _Z10cudaConv2DPfS_S_iiiiii_param_2,
	.param .u32 _Z10cudaConv2DPfS_S_iiiiii_param_3,
	.param .u32 _Z10cudaConv2DPfS_S_iiiiii_param_4,
	.param .u32 _Z10cudaConv2DPfS_S_iiiiii_param_5,
	.param .u32 _Z10cudaConv2DPfS_S_iiiiii_param_6,
	.param .u32 _Z10cudaConv2DPfS_S_iiiiii_param_7,
	.param .u32 _Z10cudaConv2DPfS_S_iiiiii_param_8
)
{
	.reg .pred 	%p<14>;
	.reg .b32 	%r<169>;
	.reg .b32 	%f<73>;
	.reg .b64 	%rd<70>;

	ld.param.u64 	%rd4, [_Z10cudaConv2DPfS_S_iiiiii_param_0];
	ld.param.u64 	%rd5, [_Z10cudaConv2DPfS_S_iiiiii_param_1];
	ld.param.u32 	%r90, [_Z10cudaConv2DPfS_S_iiiiii_param_3];
	ld.param.u32 	%r91, [_Z10cudaConv2DPfS_S_iiiiii_param_4];
	ld.param.u32 	%r92, [_Z10cudaConv2DPfS_S_iiiiii_param_5];
	ld.param.u32 	%r93, [_Z10cudaConv2DPfS_S_iiiiii_param_6];
	ld.param.u32 	%r95, [_Z10cudaConv2DPfS_S_iiiiii_param_7];
	ld.param.u32 	%r94, [_Z10cudaConv2DPfS_S_iiiiii_param_8];
	cvta.to.global.u64 	%rd1, %rd5;
	cvta.to.global.u64 	%rd2, %rd4;
	mov.u32 	%r96, %ctaid.y;
	mov.u32 	%r97, %ntid.y;
	mul.lo.s32 	%r1, %r96, %r97;
	mov.u32 	%r2, %tid.y;
	add.s32 	%r3, %r1, %r2;
	mov.u32 	%r98, %ctaid.x;
	mov.u32 	%r99, %ntid.x;
	mov.u32 	%r100, %tid.x;
	mad.lo.s32 	%r4, %r98, %r99, %r100;
	setp.ge.s32 	%p1, %r3, %r95;
	setp.ge.s32 	%p2, %r4, %r94;
	or.pred  	%p3, %p1, %p2;
	@%p3 bra 	$L__BB2_18;
	mov.f32 	%f71, 0f00000000;
	min.s32 	%r101, %r92, %r93;
	setp.lt.s32 	%p4, %r101, 1;
	@%p4 bra 	$L__BB2_17;
	and.b32  	%r5, %r93, 7;
	and.b32  	%r6, %r93, 3;
	and.b32  	%r7, %r93, 2147483640;
	and.b32  	%r8, %r93, 1;
	neg.s32 	%r9, %r7;
	shl.b32 	%r10, %r93, 3;
	add.s32 	%r103, %r2, %r90;
	add.s32 	%r11, %r103, %r1;
	mul.lo.s32 	%r104, %r91, %r90;
	shl.b32 	%r12, %r104, 3;
	shl.b32 	%r105, %r90, 1;
	add.s32 	%r13, %r3, %r105;
	mad.lo.s32 	%r14, %r90, 3, %r3;
	shl.b32 	%r106, %r90, 2;
	add.s32 	%r15, %r3, %r106;
	mad.lo.s32 	%r16, %r90, 5, %r3;
	mad.lo.s32 	%r17, %r90, 6, %r3;
	mad.lo.s32 	%r18, %r90, 7, %r3;
	mov.f32 	%f71, 0f00000000;
	mov.b32 	%r147, 0;
$L__BB2_3:
	add.s32 	%r20, %r147, %r3;
	mul.lo.s32 	%r21, %r147, %r92;
	add.s32 	%r22, %r93, %r21;
	add.s32 	%r108, %r11, %r147;
	mad.lo.s32 	%r23, %r91, %r108, %r4;
	add.s32 	%r109, %r13, %r147;
	mad.lo.s32 	%r24, %r91, %r109, %r4;
	add.s32 	%r110, %r14, %r147;
	mad.lo.s32 	%r25, %r91, %r110, %r4;
	add.s32 	%r111, %r15, %r147;
	mad.lo.s32 	%r26, %r91, %r111, %r4;
	add.s32 	%r112, %r16, %r147;
	mad.lo.s32 	%r27, %r91, %r112, %r4;
	add.s32 	%r113, %r17, %r147;
	mad.lo.s32 	%r28, %r91, %r113, %r4;
	add.s32 	%r114, %r18, %r147;
	mad.lo.s32 	%r29, %r91, %r114, %r4;
	mad.lo.s32 	%r30, %r91, %r20, %r4;
	mov.b32 	%r148, 0;
$L__BB2_4:
	setp.lt.u32 	%p5, %r93, 8;
	add.s32 	%r32, %r148, %r4;
	add.s32 	%r33, %r148, %r21;
	mov.b32 	%r167, 0;
	@%p5 bra 	$L__BB2_7;
	add.s32 	%r164, %r22, %r148;
	shl.b32 	%r116, %r93, 1;
	add.s32 	%r117, %r116, %r21;
	add.s32 	%r163, %r117, %r148;
	mad.lo.s32 	%r118, %r93, 3, %r21;
	add.s32 	%r162, %r118, %r148;
	shl.b32 	%r119, %r93, 2;
	add.s32 	%r120, %r119, %r21;
	add.s32 	%r161, %r120, %r148;
	mad.lo.s32 	%r121, %r93, 5, %r21;
	add.s32 	%r160, %r121, %r148;
	mad.lo.s32 	%r122, %r93, 6, %r21;
	add.s32 	%r159, %r122, %r148;
	mad.lo.s32 	%r123, %r93, 7, %r21;
	add.s32 	%r158, %r123, %r148;
	add.s32 	%r156, %r23, %r148;
	add.s32 	%r155, %r24, %r148;
	add.s32 	%r154, %r25, %r148;
	add.s32 	%r153, %r26, %r148;
	add.s32 	%r152, %r27, %r148;
	add.s32 	%r151, %r28, %r148;
	add.s32 	%r150, %r29, %r148;
	add.s32 	%r149, %r30, %r148;
	mov.u32 	%r157, %r33;
	mov.u32 	%r165, %r9;
$L__BB2_6:
	.pragma "nounroll";
	mul.wide.u32 	%rd6, %r157, 4;
	add.s64 	%rd7, %rd1, %rd6;
	mul.wide.s32 	%rd8, %r149, 4;
	add.s64 	%rd9, %rd2, %rd8;
	ld.global.f32 	%f19, [%rd9];
	ld.global.f32 	%f20, [%rd7];
	fma.rn.f32 	%f21, %f19, %f20, %f71;
	mul.wide.s32 	%rd10, %r156, 4;
	add.s64 	%rd11, %rd2, %rd10;
	ld.global.f32 	%f22, [%rd11];
	mul.wide.u32 	%rd12, %r164, 4;
	add.s64 	%rd13, %rd1, %rd12;
	ld.global.f32 	%f23, [%rd13];
	fma.rn.f32 	%f24, %f22, %f23, %f21;
	mul.wide.s32 	%rd14, %r155, 4;
	add.s64 	%rd15, %rd2, %rd14;
	ld.global.f32 	%f25, [%rd15];
	mul.wide.u32 	%rd16, %r163, 4;
	add.s64 	%rd17, %rd1, %rd16;
	ld.global.f32 	%f26, [%rd17];
	fma.rn.f32 	%f27, %f25, %f26, %f24;
	mul.wide.s32 	%rd18, %r154, 4;
	add.s64 	%rd19, %rd2, %rd18;
	ld.global.f32 	%f28, [%rd19];
	mul.wide.u32 	%rd20, %r162, 4;
	add.s64 	%rd21, %rd1, %rd20;
	ld.global.f32 	%f29, [%rd21];
	fma.rn.f32 	%f30, %f28, %f29, %f27;
	mul.wide.s32 	%rd22, %r153, 4;
	add.s64 	%rd23, %rd2, %rd22;
	ld.global.f32 	%f31, [%rd23];
	mul.wide.u32 	%rd24, %r161, 4;
	add.s64 	%rd25, %rd1, %rd24;
	ld.global.f32 	%f32, [%rd25];
	fma.rn.f32 	%f33, %f31, %f32, %f30;
	mul.wide.s32 	%rd26, %r152, 4;
	add.s64 	%rd27, %rd2, %rd26;
	ld.global.f32 	%f34, [%rd27];
	mul.wide.u32 	%rd28, %r160, 4;
	add.s64 	%rd29, %rd1, %rd28;
	ld.global.f32 	%f35, [%rd29];
	fma.rn.f32 	%f36, %f34, %f35, %f33;
	mul.wide.s32 	%rd30, %r151, 4;
	add.s64 	%rd31, %rd2, %rd30;
	ld.global.f32 	%f37, [%rd31];
	mul.wide.u32 	%rd32, %r159, 4;
	add.s64 	%rd33, %rd1, %rd32;
	ld.global.f32 	%f38, [%rd33];
	fma.rn.f32 	%f39, %f37, %f38, %f36;
	mul.wide.s32 	%rd34, %r150, 4;
	add.s64 	%rd35, %rd2, %rd34;
	ld.global.f32 	%f40, [%rd35];
	mul.wide.u32 	%rd36, %r158, 4;
	add.s64 	%rd37, %rd1, %rd36;
	ld.global.f32 	%f41, [%rd37];
	fma.rn.f32 	%f71, %f40, %f41, %f39;
	add.s32 	%r165, %r165, 8;
	add.s32 	%r164, %r164, %r10;
	add.s32 	%r163, %r163, %r10;
	add.s32 	%r162, %r162, %r10;
	add.s32 	%r161, %r161, %r10;
	add.s32 	%r160, %r160, %r10;
	add.s32 	%r159, %r159, %r10;
	add.s32 	%r158, %r158, %r10;
	add.s32 	%r157, %r157, %r10;
	add.s32 	%r156, %r156, %r12;
	add.s32 	%r155, %r155, %r12;
	add.s32 	%r154, %r154, %r12;
	add.s32 	%r153, %r153, %r12;
	add.s32 	%r152, %r152, %r12;
	add.s32 	%r151, %r151, %r12;
	add.s32 	%r150, %r150, %r12;
	add.s32 	%r149, %r149, %r12;
	setp.ne.s32 	%p6, %r165, 0;
	mov.u32 	%r167, %r7;
	@%p6 bra 	$L__BB2_6;
$L__BB2_7:
	setp.eq.s32 	%p7, %r5, 0;
	@%p7 bra 	$L__BB2_15;
	add.s32 	%r124, %r5, -1;
	setp.lt.u32 	%p8, %r124, 3;
	@%p8 bra 	$L__BB2_10;
	mad.lo.s32 	%r125, %r167, %r90, %r20;
	mad.lo.s32 	%r126, %r125, %r91, %r32;
	mul.wide.s32 	%rd38, %r126, 4;
	add.s64 	%rd39, %rd2, %rd38;
	ld.global.f32 	%f43, [%rd39];
	mad.lo.s32 	%r127, %r167, %r93, %r33;
	mul.wide.u32 	%rd40, %r127, 4;
	add.s64 	%rd41, %rd1, %rd40;
	ld.global.f32 	%f44, [%rd41];
	fma.rn.f32 	%f45, %f43, %f44, %f71;
	add.s32 	%r128, %r125, %r90;
	mad.lo.s32 	%r129, %r128, %r91, %r32;
	mul.wide.s32 	%rd42, %r129, 4;
	add.s64 	%rd43, %rd2, %rd42;
	ld.global.f32 	%f46, [%rd43];
	add.s32 	%r130, %r127, %r93;
	mul.wide.u32 	%rd44, %r130, 4;
	add.s64 	%rd45, %rd1, %rd44;
	ld.global.f32 	%f47, [%rd45];
	fma.rn.f32 	%f48, %f46, %f47, %f45;
	add.s32 	%r131, %r128, %r90;
	mad.lo.s32 	%r132, %r131, %r91, %r32;
	mul.wide.s32 	%rd46, %r132, 4;
	add.s64 	%rd47, %rd2, %rd46;
	ld.global.f32 	%f49, [%rd47];
	add.s32 	%r133, %r130, %r93;
	mul.wide.u32 	%rd48, %r133, 4;
	add.s64 	%rd49, %rd1, %rd48;
	ld.global.f32 	%f50, [%rd49];
	fma.rn.f32 	%f51, %f49, %f50, %f48;
	add.s32 	%r134, %r131, %r90;
	mad.lo.s32 	%r135, %r134, %r91, %r32;
	mul.wide.s32 	%rd50, %r135, 4;
	add.s64 	%rd51, %rd2, %rd50;
	ld.global.f32 	%f52, [%rd51];
	add.s32 	%r136, %r133, %r93;
	mul.wide.u32 	%rd52, %r136, 4;
	add.s64 	%rd53, %rd1, %rd52;
	ld.global.f32 	%f53, [%rd53];
	fma.rn.f32 	%f71, %f52, %f53, %f51;
	add.s32 	%r167, %r167, 4;
$L__BB2_10:
	setp.eq.s32 	%p9, %r6, 0;
	@%p9 bra 	$L__BB2_15;
	setp.eq.s32 	%p10, %r6, 1;
	@%p10 bra 	$L__BB2_13;
	mad.lo.s32 	%r137, %r167, %r90, %r20;
	mad.lo.s32 	%r138, %r137, %r91, %r32;
	mul.wide.s32 	%rd54, %r138, 4;
	add.s64 	%rd55, %rd2, %rd54;
	ld.global.f32 	%f55, [%rd55];
	mad.lo.s32 	%r139, %r167, %r93, %r33;
	mul.wide.u32 	%rd56, %r139, 4;
	add.s64 	%rd57, %rd1, %rd56;
	ld.global.f32 	%f56, [%rd57];
	fma.rn.f32 	%f57, %f55, %f56, %f71;
	add.s32 	%r140, %r137, %r90;
	mad.lo.s32 	%r141, %r140, %r91, %r32;
	mul.wide.s32 	%rd58, %r141, 4;
	add.s64 	%rd59, %rd2, %rd58;
	ld.global.f32 	%f58, [%rd59];
	add.s32 	%r142, %r139, %r93;
	mul.wide.u32 	%rd60, %r142, 4;
	add.s64 	%rd61, %rd1, %rd60;
	ld.global.f32 	%f59, [%rd61];
	fma.rn.f32 	%f71, %f58, %f59, %f57;
	add.s32 	%r167, %r167, 2;
$L__BB2_13:
	setp.eq.s32 	%p11, %r8, 0;
	@%p11 bra 	$L__BB2_15;
	mad.lo.s32 	%r143, %r167, %r90, %r20;
	mad.lo.s32 	%r144, %r143, %r91, %r32;
	mul.wide.s32 	%rd62, %r144, 4;
	add.s64 	%rd63, %rd2, %rd62;
	ld.global.f32 	%f60, [%rd63];
	mad.lo.s32 	%r145, %r167, %r93, %r33;
	mul.wide.u32 	%rd64, %r145, 4;
	add.s64 	%rd65, %rd1, %rd64;
	ld.global.f32 	%f61, [%rd65];
	fma.rn.f32 	%f71, %f60, %f61, %f71;
$L__BB2_15:
	add.s32 	%r148, %r148, 1;
	setp.ne.s32 	%p12, %r148, %r92;
	@%p12 bra 	$L__BB2_4;
	add.s32 	%r147, %r147, 1;
	setp.ne.s32 	%p13, %r147, %r92;
	@%p13 bra 	$L__BB2_3;
$L__BB2_17:
	ld.param.u64 	%rd69, [_Z10cudaConv2DPfS_S_iiiiii_param_2];
	mad.lo.s32 	%r146, %r94, %r3, %r4;
	cvta.to.global.u64 	%rd66, %rd69;
	mul.wide.s32 	%rd67, %r146, 4;
	add.s64 	%rd68, %rd66, %rd67;
	st.global.f32 	[%rd68], %f71;
$L__BB2_18:
	ret;

}
	// .globl	_Z12cudaMeanPoolPfS_iiiiii
.visible .entry _Z12cudaMeanPoolPfS_iiiiii(
	.param .u64 .ptr .align 1 _Z12cudaMeanPoolPfS_iiiiii_param_0,
	.param .u64 .ptr .align 1 _Z12cudaMeanPoolPfS_iiiiii_param_1,
	.param .u32 _Z12cudaMeanPoolPfS_iiiiii_param_2,
	.param .u32 _Z12cudaMeanPoolPfS_iiiiii_param_3,
	.param .u32 _Z12cudaMeanPoolPfS_iiiiii_param_4,
	.param .u32 _Z12cudaMeanPoolPfS_iiiiii_param_5,
	.param .u32 _Z12cudaMeanPoolPfS_iiiiii_param_6,
	.param .u32 _Z12cudaMeanPoolPfS_iiiiii_param_7
)
{
	.reg .pred 	%p<16>;
	.reg .b32 	%r<125>;
	.reg .b32 	%f<76>;
	.reg .b64 	%rd<41>;

	ld.param.u64 	%rd3, [_Z12cudaMeanPoolPfS_iiiiii_param_0];
	ld.param.u64 	%rd4, [_Z12cudaMeanPoolPfS_iiiiii_param_1];
	ld.param.u32 	%r60, [_Z12cudaMeanPoolPfS_iiiiii_param_2];
	ld.param.u32 	%r61, [_Z12cudaMeanPoolPfS_iiiiii_param_3];
	ld.param.u32 	%r62, [_Z12cudaMeanPoolPfS_iiiiii_param_4];
	ld.param.u32 	%r63, [_Z12cudaMeanPoolPfS_iiiiii_param_5];
	ld.param.u32 	%r64, [_Z12cudaMeanPoolPfS_iiiiii_param_7];
	cvta.to.global.u64 	%rd1, %rd3;
	cvta.to.global.u64 	%rd2, %rd4;
	mov.u32 	%r65, %ctaid.y;
	mov.u32 	%r66, %ntid.y;
	mul.lo.s32 	%r1, %r65, %r66;
	mov.u32 	%r2, %tid.y;
	add.s32 	%r3, %r1, %r2;
	mov.u32 	%r67, %ctaid.x;
	mov.u32 	%r68, %ntid.x;
	mov.u32 	%r69, %tid.x;
	mad.lo.s32 	%r4, %r67, %r68, %r69;
	rem.s32 	%r70, %r3, %r63;
	setp.ne.s32 	%p1, %r70, 0;
	@%p1 bra 	$L__BB3_24;
	rem.s32 	%r71, %r4, %r63;
	setp.ne.s32 	%p2, %r71, 0;
	mov.f32 	%f74, 0f00000000;
	@%p2 bra 	$L__BB3_24;
	setp.lt.s32 	%p3, %r63, 1;
	@%p3 bra 	$L__BB3_19;
	setp.lt.s32 	%p4, %r62, 1;
	mul.lo.s32 	%r72, %r63, %r63;
	cvt.rn.f32.u32 	%f1, %r72;
	@%p4 bra 	$L__BB3_19;
	and.b32  	%r5, %r62, 7;
	and.b32  	%r6, %r62, 3;
	and.b32  	%r7, %r62, 2147483640;
	and.b32  	%r8, %r62, 1;
	neg.s32 	%r9, %r7;
	add.s32 	%r74, %r2, %r60;
	add.s32 	%r10, %r74, %r1;
	mul.lo.s32 	%r75, %r61, %r60;
	shl.b32 	%r11, %r75, 3;
	mad.lo.s32 	%r12, %r60, 3, %r3;
	shl.b32 	%r76, %r60, 2;
	add.s32 	%r13, %r3, %r76;
	mad.lo.s32 	%r14, %r60, 6, %r3;
	mov.f32 	%f74, 0f00000000;
	mov.b32 	%r111, 0;
$L__BB3_5:
	add.s32 	%r16, %r111, %r3;
	add.s32 	%r78, %r10, %r111;
	mad.lo.s32 	%r17, %r61, %r78, %r4;
	shl.b32 	%r79, %r60, 1;
	add.s32 	%r80, %r3, %r79;
	add.s32 	%r81, %r80, %r111;
	mad.lo.s32 	%r18, %r61, %r81, %r4;
	add.s32 	%r82, %r12, %r111;
	mad.lo.s32 	%r19, %r61, %r82, %r4;
	add.s32 	%r83, %r13, %r111;
	mad.lo.s32 	%r20, %r61, %r83, %r4;
	mad.lo.s32 	%r84, %r60, 5, %r3;
	add.s32 	%r85, %r84, %r111;
	mad.lo.s32 	%r21, %r61, %r85, %r4;
	add.s32 	%r86, %r14, %r111;
	mad.lo.s32 	%r22, %r61, %r86, %r4;
	mad.lo.s32 	%r87, %r60, 7, %r3;
	add.s32 	%r88, %r87, %r111;
	mad.lo.s32 	%r23, %r61, %r88, %r4;
	mad.lo.s32 	%r24, %r61, %r16, %r4;
	mov.b32 	%r112, 0;
$L__BB3_6:
	setp.lt.u32 	%p5, %r62, 8;
	add.s32 	%r26, %r112, %r4;
	mov.b32 	%r123, 0;
	@%p5 bra 	$L__BB3_9;
	add.s32 	%r120, %r17, %r112;
	add.s32 	%r119, %r18, %r112;
	add.s32 	%r118, %r19, %r112;
	add.s32 	%r117, %r20, %r112;
	add.s32 	%r116, %r21, %r112;
	add.s32 	%r115, %r22, %r112;
	add.s32 	%r114, %r23, %r112;
	add.s32 	%r113, %r24, %r112;
	mov.u32 	%r121, %r9;
$L__BB3_8:
	.pragma "nounroll";
	mul.wide.s32 	%rd5, %r113, 4;
	add.s64 	%rd6, %rd1, %rd5;
	ld.global.f32 	%f21, [%rd6];
	div.rn.f32 	%f22, %f21, %f1;
	add.f32 	%f23, %f74, %f22;
	mul.wide.s32 	%rd7, %r120, 4;
	add.s64 	%rd8, %rd1, %rd7;
	ld.global.f32 	%f24, [%rd8];
	div.rn.f32 	%f25, %f24, %f1;
	add.f32 	%f26, %f23, %f25;
	mul.wide.s32 	%rd9, %r119, 4;
	add.s64 	%rd10, %rd1, %rd9;
	ld.global.f32 	%f27, [%rd10];
	div.rn.f32 	%f28, %f27, %f1;
	add.f32 	%f29, %f26, %f28;
	mul.wide.s32 	%rd11, %r118, 4;
	add.s64 	%rd12, %rd1, %rd11;
	ld.global.f32 	%f30, [%rd12];
	div.rn.f32 	%f31, %f30, %f1;
	add.f32 	%f32, %f29, %f31;
	mul.wide.s32 	%rd13, %r117, 4;
	add.s64 	%rd14, %rd1, %rd13;
	ld.global.f32 	%f33, [%rd14];
	div.rn.f32 	%f34, %f33, %f1;
	add.f32 	%f35, %f32, %f34;
	mul.wide.s32 	%rd15, %r116, 4;
	add.s64 	%rd16, %rd1, %rd15;
	ld.global.f32 	%f36, [%rd16];
	div.rn.f32 	%f37, %f36, %f1;
	add.f32 	%f38, %f35, %f37;
	mul.wide.s32 	%rd17, %r115, 4;
	add.s64 	%rd18, %rd1, %rd17;
	ld.global.f32 	%f39, [%rd18];
	div.rn.f32 	%f40, %f39, %f1;
	add.f32 	%f41, %f38, %f40;
	mul.wide.s32 	%rd19, %r114, 4;
	add.s64 	%rd20, %rd1, %rd19;
	ld.global.f32 	%f42, [%rd20];
	div.rn.f32 	%f43, %f42, %f1;
	add.f32 	%f74, %f41, %f43;
	add.s32 	%r121, %r121, 8;
	add.s32 	%r120, %r120, %r11;
	add.s32 	%r119, %r119, %r11;
	add.s32 	%r118, %r118, %r11;
	add.s32 	%r117, %r117, %r11;
	add.s32 	%r116, %r116, %r11;
	add.s32 	%r115, %r115, %r11;
	add.s32 	%r114, %r114, %r11;
	add.s32 	%r113, %r113, %r11;
	setp.ne.s32 	%p6, %r121, 0;
	mov.u32 	%r123, %r7;
	@%p6 bra 	$L__BB3_8;
$L__BB3_9:
	setp.eq.s32 	%p7, %r5, 0;
	@%p7 bra 	$L__BB3_17;
	add.s32 	%r90, %r5, -1;
	setp.lt.u32 	%p8, %r90, 3;
	@%p8 bra 	$L__BB3_12;
	mad.lo.s32 	%r91, %r123, %r60, %r16;
	mad.lo.s32 	%r92, %r91, %r61, %r26;
	mul.wide.s32 	%rd21, %r92, 4;
	add.s64 	%rd22, %rd1, %rd21;
	ld.global.f32 	%f45, [%rd22];
	div.rn.f32 	%f46, %f45, %f1;
	add.f32 	%f47, %f74, %f46;
	add.s32 	%r93, %r91, %r60;
	mad.lo.s32 	%r94, %r93, %r61, %r26;
	mul.wide.s32 	%rd23, %r94, 4;
	add.s64 	%rd24, %rd1, %rd23;
	ld.global.f32 	%f48, [%rd24];
	div.rn.f32 	%f49, %f48, %f1;
	add.f32 	%f50, %f47, %f49;
	add.s32 	%r95, %r93, %r60;
	mad.lo.s32 	%r96, %r95, %r61, %r26;
	mul.wide.s32 	%rd25, %r96, 4;
	add.s64 	%rd26, %rd1, %rd25;
	ld.global.f32 	%f51, [%rd26];
	div.rn.f32 	%f52, %f51, %f1;
	add.f32 	%f53, %f50, %f52;
	add.s32 	%r97, %r95, %r60;
	mad.lo.s32 	%r98, %r97, %r61, %r26;
	mul.wide.s32 	%rd27, %r98, 4;
	add.s64 	%rd28, %rd1, %rd27;
	ld.global.f32 	%f54, [%rd28];
	div.rn.f32 	%f55, %f54, %f1;
	add.f32 	%f74, %f53, %f55;
	add.s32 	%r123, %r123, 4;
$L__BB3_12:
	setp.eq.s32 	%p9, %r6, 0;
	@%p9 bra 	$L__BB3_17;
	setp.eq.s32 	%p10, %r6, 1;
	@%p10 bra 	$L__BB3_15;
	mad.lo.s32 	%r99, %r123, %r60, %r16;
	mad.lo.s32 	%r100, %r99, %r61, %r26;
	mul.wide.s32 	%rd29, %r100, 4;
	add.s64 	%rd30, %rd1, %rd29;
	ld.global.f32 	%f57, [%rd30];
	div.rn.f32 	%f58, %f57, %f1;
	add.f32 	%f59, %f74, %f58;
	add.s32 	%r101, %r99, %r60;
	mad.lo.s32 	%r102, %r101, %r61, %r26;
	mul.wide.s32 	%rd31, %r102, 4;
	add.s64 	%rd32, %rd1, %rd31;
	ld.global.f32 	%f60, [%rd32];
	div.rn.f32 	%f61, %f60, %f1;
	add.f32 	%f74, %f59, %f61;
	add.s32 	%r123, %r123, 2;
$L__BB3_15:
	setp.eq.s32 	%p11, %r8, 0;
	@%p11 bra 	$L__BB3_17;
	mad.lo.s32 	%r103, %r123, %r60, %r16;
	mad.lo.s32 	%r104, %r103, %r61, %r26;
	mul.wide.s32 	%rd33, %r104, 4;
	add.s64 	%rd34, %rd1, %rd33;
	ld.global.f32 	%f62, [%rd34];
	div.rn.f32 	%f63, %f62, %f1;
	add.f32 	%f74, %f74, %f63;
$L__BB3_17:
	add.s32 	%r112, %r112, 1;
	setp.ne.s32 	%p12, %r112, %r63;
	@%p12 bra 	$L__BB3_6;
	add.s32 	%r111, %r111, 1;
	setp.ne.s32 	%p13, %r111, %r63;
	@%p13 bra 	$L__BB3_5;
$L__BB3_19:
	setp.ne.s32 	%p14, %r3, 0;
	@%p14 bra 	$L__BB3_21;
	div.s32 	%r110, %r4, %r63;
	mul.wide.s32 	%rd39, %r110, 4;
	add.s64 	%rd40, %rd2, %rd39;
	st.global.f32 	[%rd40], %f74;
	bra.uni 	$L__BB3_24;
$L__BB3_21:
	setp.ne.s32 	%p15, %r4, 0;
	@%p15 bra 	$L__BB3_23;
	div.s32 	%r108, %r3, %r63;
	mul.lo.s32 	%r109, %r108, %r64;
	mul.wide.s32 	%rd37, %r109, 4;
	add.s64 	%rd38, %rd2, %rd37;
	st.global.f32 	[%rd38], %f74;
	bra.uni 	$L__BB3_24;
$L__BB3_23:
	div.s32 	%r105, %r3, %r63;
	div.s32 	%r106, %r4, %r63;
	mad.lo.s32 	%r107, %r105, %r64, %r106;
	mul.wide.s32 	%rd35, %r107, 4;
	add.s64 	%rd36, %rd2, %rd35;
	st.global.f32 	[%rd36], %f74;
$L__BB3_24:
	ret;

}
	// .globl	_Z8cudaTanhPfi
.visible .entry _Z8cudaTanhPfi(
	.param .u64 .ptr .align 1 _Z8cudaTanhPfi_param_0,
	.param .u32 _Z8cudaTanhPfi_param_1
)
{
	.reg .pred 	%p<5>;
	.reg .b32 	%r<11>;
	.reg .b32 	%f<17>;
	.reg .b64 	%rd<5>;

	ld.param.u64 	%rd2, [_Z8cudaTanhPfi_param_0];
	ld.param.u32 	%r6, [_Z8cudaTanhPfi_param_1];
	mov.u32 	%r7, %ctaid.x;
	mov.u32 	%r1, %ntid.x;
	mov.u32 	%r8, %tid.x;
	mad.lo.s32 	%r10, %r7, %r1, %r8;
	setp.ge.s32 	%p1, %r10, %r6;
	@%p1 bra 	$L__BB4_3;
	mov.u32 	%r9, %nctaid.x;
	mul.lo.s32 	%r3, %r1, %r9;
	cvta.to.global.u64 	%rd1, %rd2;
$L__BB4_2:
	mul.wide.s32 	%rd3, %r10, 4;
	add.s64 	%rd4, %rd1, %rd3;
	ld.global.f32 	%f1, [%rd4];
	abs.f32 	%f2, %f1;
	mul.f32 	%f3, %f2, 0f4038AA3B;
	ex2.approx.ftz.f32 	%f4, %f3;
	add.f32 	%f5, %f4, 0f3F800000;
	rcp.approx.ftz.f32 	%f6, %f5;
	fma.rn.f32 	%f7, %f6, 0fC0000000, 0f3F800000;
	setp.ge.f32 	%p2, %f2, 0f41102CB4;
	selp.f32 	%f8, 0f3F800000, %f7, %p2;
	copysign.f32 	%f9, %f1, %f8;
	mul.f32 	%f10, %f1, %f1;
	fma.rn.f32 	%f11, %f10, 0f3C80F082, 0fBD563CAE;
	fma.rn.f32 	%f12, %f11, %f10, 0f3E085941;
	fma.rn.f32 	%f13, %f12, %f10, 0fBEAAA9ED;
	fma.rn.f32 	%f14, %f13, %f10, 0f00000000;
	fma.rn.f32 	%f15, %f14, %f1, %f1;
	setp.ge.f32 	%p3, %f2, 0f3F19999A;
	selp.f32 	%f16, %f9, %f15, %p3;
	st.global.f32 	[%rd4], %f16;
	add.s32 	%r10, %r10, %r3;
	setp.lt.s32 	%p4, %r10, %r6;
	@%p4 bra 	$L__BB4_2;
$L__BB4_3:
	ret;

}


// ===== COMPILED SASS (sm_100) =====

	.target	sm_100

	.elftype	@"ET_EXEC"


//--------------------- .note.nv.tkinfo           --------------------------
	.section	.note.nv.tkinfo,"",@"SHT_NOTE"
	.sectionflags	@"SHF_NOTE_NV_TKINFO"
	.tkinfo
        /*0018*/ 	.word	0x00000002
        /*0030*/ 	.string	""
        /*0030*/ 	.string	"ptxas"
        /*0030*/ 	.string	"Cuda compilation tools, release 13.0, V13.0.88"
        /*0030*/ 	.string	"Build cuda_13.0.r13.0/compiler.36424714_0"
        /*0030*/ 	.string	"-arch sm_100 -m 64 "



//--------------------- .note.nv.cuinfo           --------------------------
	.section	.note.nv.cuinfo,"",@"SHT_NOTE"
	.sectionflags	@"SHF_NOTE_NV_CUINFO"
        /*0018*/ 	.short	0x0002
        /*001a*/ 	.short	0x0064
        /*001c*/ 	.short	0x0082
	.zero		2


//--------------------- .nv.info                  --------------------------
	.section	.nv.info,"",@"SHT_CUDA_INFO"
	.align	4


	//----- nvinfo : EIATTR_REGCOUNT
	.align		4
        /*0000*/ 	.byte	0x04, 0x2f
        /*0002*/ 	.short	(.L_3 - .L_2)
	.align		4
.L_2:
        /*0004*/ 	.word	index@(_Z13cudaMatrixAddPfS_S_ii)
        /*0008*/ 	.word	0x00000018


	//----- nvinfo : EIATTR_FRAME_SIZE
	.align		4
.L_3:
        /*000c*/ 	.byte	0x04, 0x11
        /*000e*/ 	.short	(.L_5 - .L_4)
	.align		4
.L_4:
        /*0010*/ 	.word	index@(_Z13cudaMatrixAddPfS_S_ii)
        /*0014*/ 	.word	0x00000000


	//----- nvinfo : EIATTR_REGCOUNT
	.align		4
.L_5:
        /*0018*/ 	.byte	0x04, 0x2f
        /*001a*/ 	.short	(.L_7 - .L_6)
	.align		4
.L_6:
        /*001c*/ 	.word	index@(_Z14cudaMatrixMultPfS_S_i)
        /*0020*/ 	.word	0x00000020


	//----- nvinfo : EIATTR_FRAME_SIZE
	.align		4
.L_7:
        /*0024*/ 	.byte	0x04, 0x11
        /*0026*/ 	.short	(.L_9 - .L_8)
	.align		4
.L_8:
        /*0028*/ 	.word	index@(_Z14cudaMatrixMultPfS_S_i)
        /*002c*/ 	.word	0x00000000


	//----- nvinfo : EIATTR_REGCOUNT
	.align		4
.L_9:
        /*0030*/ 	.byte	0x04, 0x2f
        /*0032*/ 	.short	(.L_11 - .L_10)
	.align		4
.L_10:
        /*0034*/ 	.word	index@(_Z10cudaConv2DPfS_S_iiiiii)
        /*0038*/ 	.word	0x00000020


	//----- nvinfo : EIATTR_FRAME_SIZE
	.align		4
.L_11:
        /*003c*/ 	.byte	0x04, 0x11
        /*003e*/ 	.short	(.L_13 - .L_12)
	.align		4
.L_12:
        /*0040*/ 	.word	index@(_Z10cudaConv2DPfS_S_iiiiii)
        /*0044*/ 	.word	0x00000000


	//----- nvinfo : EIATTR_REGCOUNT
	.align		4
.L_13:
        /*0048*/ 	.byte	0x04, 0x2f
        /*004a*/ 	.short	(.L_15 - .L_14)
	.align		4
.L_14:
        /*004c*/ 	.word	index@(_Z12cudaMeanPoolPfS_iiiiii)
        /*0050*/ 	.word	0x00000028


	//----- nvinfo : EIATTR_FRAME_SIZE
	.align		4
.L_15:
        /*0054*/ 	.byte	0x04, 0x11
        /*0056*/ 	.short	(.L_17 - .L_16)
	.align		4
.L_16:
        /*0058*/ 	.word	index@($__internal_0_$__cuda_sm3x_div_rn_noftz_f32_slowpath)
        /*005c*/ 	.word	0x00000000


	//----- nvinfo : EIATTR_FRAME_SIZE
	.align		4
.L_17:
        /*0060*/ 	.byte	0x04, 0x11
        /*0062*/ 	.short	(.L_19 - .L_18)
	.align		4
.L_18:
        /*0064*/ 	.word	index@(_Z12cudaMeanPoolPfS_iiiiii)
        /*0068*/ 	.word	0x00000000


	//----- nvinfo : EIATTR_REGCOUNT
	.align		4
.L_19:
        /*006c*/ 	.byte	0x04, 0x2f
        /*006e*/ 	.short	(.L_21 - .L_20)
	.align		4
.L_20:
        /*0070*/ 	.word	index@(_Z8cudaTanhPfi)
        /*0074*/ 	.word	0x00000010


	//----- nvinfo : EIATTR_FRAME_SIZE
	.align		4
.L_21:
        /*0078*/ 	.byte	0x04, 0x11
        /*007a*/ 	.short	(.L_23 - .L_22)
	.align		4
.L_22:
        /*007c*/ 	.word	index@(_Z8cudaTanhPfi)
        /*0080*/ 	.word	0x00000000


	//----- nvinfo : EIATTR_MIN_STACK_SIZE
	.align		4
.L_23:
        /*0084*/ 	.byte	0x04, 0x12
        /*0086*/ 	.short	(.L_25 - .L_24)
	.align		4
.L_24:
        /*0088*/ 	.word	index@(_Z8cudaTanhPfi)
        /*008c*/ 	.word	0x00000000


	//----- nvinfo : EIATTR_MIN_STACK_SIZE
	.align		4
.L_25:
        /*0090*/ 	.byte	0x04, 0x12
        /*0092*/ 	.short	(.L_27 - .L_26)
	.align		4
.L_26:
        /*0094*/ 	.word	index@(_Z12cudaMeanPoolPfS_iiiiii)
        /*0098*/ 	.word	0x00000000


	//----- nvinfo : EIATTR_MIN_STACK_SIZE
	.align		4
.L_27:
        /*009c*/ 	.byte	0x04, 0x12
        /*009e*/ 	.short	(.L_29 - .L_28)
	.align		4
.L_28:
        /*00a0*/ 	.word	index@(_Z10cudaConv2DPfS_S_iiiiii)
        /*00a4*/ 	.word	0x00000000


	//----- nvinfo : EIATTR_MIN_STACK_SIZE
	.align		4
.L_29:
        /*00a8*/ 	.byte	0x04, 0x12
        /*00aa*/ 	.short	(.L_31 - .L_30)
	.align		4
.L_30:
        /*00ac*/ 	.word	index@(_Z14cudaMatrixMultPfS_S_i)
        /*00b0*/ 	.word	0x00000000


	//----- nvinfo : EIATTR_MIN_STACK_SIZE
	.align		4
.L_31:
        /*00b4*/ 	.byte	0x04, 0x12
        /*00b6*/ 	.short	(.L_33 - .L_32)
	.align		4
.L_32:
        /*00b8*/ 	.word	index@(_Z13cudaMatrixAddPfS_S_ii)
        /*00bc*/ 	.word	0x00000000
.L_33:


//--------------------- .nv.compat                --------------------------
	.section	.nv.compat,"",@"SHT_CUDA_COMPAT_INFO"
	.align	4
        /*0000*/ 	.byte	0x02, 0x09, 0x00, 0x00, 0x02, 0x02, 0x01, 0x00, 0x02, 0x05, 0x05, 0x00, 0x03, 0x07, 0x01, 0x01
        /*0010*/ 	.byte	0x02, 0x03, 0x00, 0x00, 0x02, 0x06, 0x01, 0x00, 0x04, 0x0b, 0x08, 0x00, 0x01, 0x00, 0x00, 0x00
        /*0020*/ 	.byte	0x00, 0x00, 0x00, 0x00


//--------------------- .nv.info._Z8cudaTanhPfi   --------------------------
	.section	.nv.info._Z8cudaTanhPfi,"",@"SHT_CUDA_INFO"
	.sectionflags	@""
	.align	4


	//----- nvinfo : EIATTR_CUDA_API_VERSION
	.align		4
        /*0000*/ 	.byte	0x04, 0x37
        /*0002*/ 	.short	(.L_35 - .L_34)
.L_34:
        /*0004*/ 	.word	0x00000082


	//----- nvinfo : EIATTR_KPARAM_INFO
	.align		4
.L_35:
        /*0008*/ 	.byte	0x04, 0x17
        /*000a*/ 	.short	(.L_37 - .L_36)
.L_36:
        /*000c*/ 	.word	0x00000000
        /*0010*/ 	.short	0x0001
        /*0012*/ 	.short	0x0008
        /*0014*/ 	.byte	0x00, 0xf0, 0x11, 0x00


	//----- nvinfo : EIATTR_KPARAM_INFO
	.align		4
.L_37:
        /*0018*/ 	.byte	0x04, 0x17
        /*001a*/ 	.short	(.L_39 - .L_38)
.L_38:
        /*001c*/ 	.word	0x00000000
        /*0020*/ 	.short	0x0000
        /*0022*/ 	.short	0x0000
        /*0024*/ 	.byte	0x00, 0xf5, 0x21, 0x00


	//----- nvinfo : EIATTR_SPARSE_MMA_MASK
	.align		4
.L_39:
        /*0028*/ 	.byte	0x03, 0x50
        /*002a*/ 	.short	0x0000


	//----- nvinfo : EIATTR_MAXREG_COUNT
	.align		4
        /*002c*/ 	.byte	0x03, 0x1b
        /*002e*/ 	.short	0x00ff


	//----- nvinfo : EIATTR_MERCURY_ISA_VERSION
	.align		4
        /*0030*/ 	.byte	0x03, 0x5f
        /*0032*/ 	.short	0x0101


	//----- nvinfo : EIATTR_VRC_CTA_INIT_COUNT
	.align		4
        /*0034*/ 	.byte	0x02, 0x4a
	.zero		1
	.zero		1


	//----- nvinfo : EIATTR_EXIT_INSTR_OFFSETS
	.align		4
        /*0038*/ 	.byte	0x04, 0x1c
        /*003a*/ 	.short	(.L_41 - .L_40)


	//   ....[0]....
.L_40:
        /*003c*/ 	.word	0x00000070


	//   ....[1]....
        /*0040*/ 	.word	0x00000240


	//----- nvinfo : EIATTR_CRS_STACK_SIZE
	.align		4
.L_41:
        /*0044*/ 	.byte	0x04, 0x1e
        /*0046*/ 	.short	(.L_43 - .L_42)
.L_42:
        /*0048*/ 	.word	0x00000000


	//----- nvinfo : EIATTR_CBANK_PARAM_SIZE
	.align		4
.L_43:
        /*004c*/ 	.byte	0x03, 0x19
        /*004e*/ 	.short	0x000c


	//----- nvinfo : EIATTR_PARAM_CBANK
	.align		4
        /*0050*/ 	.byte	0x04, 0x0a
        /*0052*/ 	.short	(.L_45 - .L_44)
	.align		4
.L_44:
        /*0054*/ 	.word	index@(.nv.constant0._Z8cudaTanhPfi)
        /*0058*/ 	.short	0x0380
        /*005a*/ 	.short	0x000c


	//----- nvinfo : EIATTR_SW_WAR
	.align		4
.L_45:
        /*005c*/ 	.byte	0x04, 0x36
        /*005e*/ 	.short	(.L_47 - .L_46)
.L_46:
        /*0060*/ 	.word	0x00000008
.L_47:


//--------------------- .nv.info._Z12cudaMeanPoolPfS_iiiiii --------------------------
	.section	.nv.info._Z12cudaMeanPoolPfS_iiiiii,"",@"SHT_CUDA_INFO"
	.sectionflags	@""
	.align	4


	//----- nvinfo : EIATTR_CUDA_API_VERSION
	.align		4
        /*0000*/ 	.byte	0x04, 0x37
        /*0002*/ 	.short	(.L_49 - .L_48)
.L_48:
        /*0004*/ 	.word	0x00000082


	//----- nvinfo : EIATTR_KPARAM_INFO
	.align		4
.L_49:
        /*0008*/ 	.byte	0x04, 0x17
        /*000a*/ 	.short	(.L_51 - .L_50)
.L_50:
        /*000c*/ 	.word	0x00000000
        /*0010*/ 	.short	0x0007
        /*0012*/ 	.short	0x0024
        /*0014*/ 	.byte	0x00, 0xf0, 0x11, 0x00


	//----- nvinfo : EIATTR_KPARAM_INFO
	.align		4
.L_51:
        /*0018*/ 	.byte	0x04, 0x17
        /*001a*/ 	.short	(.L_53 - .L_52)
.L_52:
        /*001c*/ 	.word	0x00000000
        /*0020*/ 	.short	0x0006
        /*0022*/ 	.short	0x0020
        /*0024*/ 	.byte	0x00, 0xf0, 0x11, 0x00


	//----- nvinfo : EIATTR_KPARAM_INFO
	.align		4
.L_53:
        /*0028*/ 	.byte	0x04, 0x17
        /*002a*/ 	.short	(.L_55 - .L_54)
.L_54:
        /*002c*/ 	.word	0x00000000
        /*0030*/ 	.short	0x0005
        /*0032*/ 	.short	0x001c
        /*0034*/ 	.byte	0x00, 0xf0, 0x11, 0x00


	//----- nvinfo : EIATTR_KPARAM_INFO
	.align		4
.L_55:
        /*0038*/ 	.byte	0x04, 0x17
        /*003a*/ 	.short	(.L_57 - .L_56)
.L_56:
        /*003c*/ 	.word	0x00000000
        /*0040*/ 	.short	0x0004
        /*0042*/ 	.short	0x0018
        /*0044*/ 	.byte	0x00, 0xf0, 0x11, 0x00


	//----- nvinfo : EIATTR_KPARAM_INFO
	.align		4
.L_57:
        /*0048*/ 	.byte	0x04, 0x17
        /*004a*/ 	.short	(.L_59 - .L_58)
.L_58:
        /*004c*/ 	.word	0x00000000
        /*0050*/ 	.short	0x0003
        /*0052*/ 	.short	0x0014
        /*0054*/ 	.byte	0x00, 0xf0, 0x11, 0x00


	//----- nvinfo : EIATTR_KPARAM_INFO
	.align		4
.L_59:
        /*0058*/ 	.byte	0x04, 0x17
        /*005a*/ 	.short	(.L_61 - .L_60)
.L_60:
        /*005c*/ 	.word	0x00000000
        /*0060*/ 	.short	0x0002
        /*0062*/ 	.short	0x0010
        /*0064*/ 	.byte	0x00, 0xf0, 0x11, 0x00


	//----- nvinfo : EIATTR_KPARAM_INFO
	.align		4
.L_61:
        /*0068*/ 	.byte	0x04, 0x17
        /*006a*/ 	.short	(.L_63 - .L_62)
.L_62:
        /*006c*/ 	.word	0x00000000
        /*0070*/ 	.short	0x0001
        /*0072*/ 	.short	0x0008
        /*0074*/ 	.byte	0x00, 0xf5, 0x21, 0x00


	//----- nvinfo : EIATTR_KPARAM_INFO
	.align		4
.L_63:
        /*0078*/ 	.byte	0x04, 0x17
        /*007a*/ 	.short	(.L_65 - .L_64)
.L_64:
        /*007c*/ 	.word	0x00000000
        /*0080*/ 	.short	0x0000
        /*0082*/ 	.short	0x0000
        /*0084*/ 	.byte	0x00, 0xf5, 0x21, 0x00


	//----- nvinfo : EIATTR_SPARSE_MMA_MASK
	.align		4
.L_65:
        /*0088*/ 	.byte	0x03, 0x50
        /*008a*/ 	.short	0x0000


	//----- nvinfo : EIATTR_MAXREG_COUNT
	.align		4
        /*008c*/ 	.byte	0x03, 0x1b
        /*008e*/ 	.short	0x00ff


	//----- nvinfo : EIATTR_MERCURY_ISA_VERSION
	.align		4
        /*0090*/ 	.byte	0x03, 0x5f
        /*0092*/ 	.short	0x0101


	//----- nvinfo : EIATTR_VRC_CTA_INIT_COUNT
	.align		4
        /*0094*/ 	.byte	0x02, 0x4a
	.zero		1
	.zero		1


	//----- nvinfo : EIATTR_EXIT_INSTR_OFFSETS
	.align		4
        /*0098*/ 	.byte	0x04, 0x1c
        /*009a*/ 	.short	(.L_67 - .L_66)


	//   ....[0]....
.L_66:
        /*009c*/ 	.word	0x00000230


	//   ....[1]....
        /*00a0*/ 	.word	0x00000300


	//   ....[2]....
        /*00a4*/ 	.word	0x00001c00


	//   ....[3]....
        /*00a8*/ 	.word	0x00001e20


	//   ....[4]....
        /*00ac*/ 	.word	0x00002120


	//----- nvinfo : EIATTR_CRS_STACK_SIZE
	.align		4
.L_67:
        /*00b0*/ 	.byte	0x04, 0x1e
        /*00b2*/ 	.short	(.L_69 - .L_68)
.L_68:
        /*00b4*/ 	.word	0x00000000


	//----- nvinfo : EIATTR_CBANK_PARAM_SIZE
	.align		4
.L_69:
        /*00b8*/ 	.byte	0x03, 0x19
        /*00ba*/ 	.short	0x0028


	//----- nvinfo : EIATTR_PARAM_CBANK
	.align		4
        /*00bc*/ 	.byte	0x04, 0x0a
        /*00be*/ 	.short	(.L_71 - .L_70)
	.align		4
.L_70:
        /*00c0*/ 	.word	index@(.nv.constant0._Z12cudaMeanPoolPfS_iiiiii)
        /*00c4*/ 	.short	0x0380
        /*00c6*/ 	.short	0x0028


	//----- nvinfo : EIATTR_SW_WAR
	.align		4
.L_71:
        /*00c8*/ 	.byte	0x04, 0x36
        /*00ca*/ 	.short	(.L_73 - .L_72)
.L_72:
        /*00cc*/ 	.word	0x00000008
.L_73:


//--------------------- .nv.info._Z10cudaConv2DPfS_S_iiiiii --------------------------
	.section	.nv.info._Z10cudaConv2DPfS_S_iiiiii,"",@"SHT_CUDA_INFO"
	.sectionflags	@""
	.align	4


	//----- nvinfo : EIATTR_CUDA_API_VERSION
	.align		4
        /*0000*/ 	.byte	0x04, 0x37
        /*0002*/ 	.short	(.L_75 - .L_74)
.L_74:
        /*0004*/ 	.word	0x00000082


	//----- nvinfo : EIATTR_KPARAM_INFO
	.align		4
.L_75:
        /*0008*/ 	.byte	0x04, 0x17
        /*000a*/ 	.short	(.L_77 - .L_76)
.L_76:
        /*000c*/ 	.word	0x00000000
        /*0010*/ 	.short	0x0008
        /*0012*/ 	.short	0x002c
        /*0014*/ 	.byte	0x00, 0xf0, 0x11, 0x00


	//----- nvinfo : EIATTR_KPARAM_INFO
	.align		4
.L_77:
        /*0018*/ 	.byte	0x04, 0x17
        /*001a*/ 	.short	(.L_79 - .L_78)
.L_78:
        /*001c*/ 	.word	0x00000000
        /*0020*/ 	.short	0x0007
        /*0022*/ 	.short	0x0028
        /*0024*/ 	.byte	0x00, 0xf0, 0x11, 0x00


	//----- nvinfo : EIATTR_KPARAM_INFO
	.align		4
.L_79:
        /*0028*/ 	.byte	0x04, 0x17
        /*002a*/ 	.short	(.L_81 - .L_80)
.L_80:
        /*002c*/ 	.word	0x00000000
        /*0030*/ 	.short	0x0006
        /*0032*/ 	.short	0x0024
        /*0034*/ 	.byte	0x00, 0xf0, 0x11, 0x00


	//----- nvinfo : EIATTR_KPARAM_INFO
	.align		4
.L_81:
        /*0038*/ 	.byte	0x04, 0x17
        /*003a*/ 	.short	(.L_83 - .L_82)
.L_82:
        /*003c*/ 	.word	0x00000000
        /*0040*/ 	.short	0x0005
        /*0042*/ 	.short	0x0020
        /*0044*/ 	.byte	0x00, 0xf0, 0x11, 0x00


	//----- nvinfo : EIATTR_KPARAM_INFO
	.align		4
.L_83:
        /*0048*/ 	.byte	0x04, 0x17
        /*004a*/ 	.short	(.L_85 - .L_84)
.L_84:
        /*004c*/ 	.word	0x00000000
        /*0050*/ 	.short	0x0004
        /*0052*/ 	.short	0x001c
        /*0054*/ 	.byte	0x00, 0xf0, 0x11, 0x00


	//----- nvinfo : EIATTR_KPARAM_INFO
	.align		4
.L_85:
        /*0058*/ 	.byte	0x04, 0x17
        /*005a*/ 	.short	(.L_87 - .L_86)
.L_86:
        /*005c*/ 	.word	0x00000000
        /*0060*/ 	.short	0x0003
        /*0062*/ 	.short	0x0018
        /*0064*/ 	.byte	0x00, 0xf0, 0x11, 0x00


	//----- nvinfo : EIATTR_KPARAM_INFO
	.align		4
.L_87:
        /*0068*/ 	.byte	0x04, 0x17
        /*006a*/ 	.short	(.L_89 - .L_88)
.L_88:
        /*006c*/ 	.word	0x00000000
        /*0070*/ 	.short	0x0002
        /*0072*/ 	.short	0x0010
        /*0074*/ 	.byte	0x00, 0xf5, 0x21, 0x00


	//----- nvinfo : EIATTR_KPARAM_INFO
	.align		4
.L_89:
        /*0078*/ 	.byte	0x04, 0x17
        /*007a*/ 	.short	(.L_91 - .L_90)
.L_90:
        /*007c*/ 	.word	0x00000000
        /*0080*/ 	.short	0x0001
        /*0082*/ 	.short	0x0008
        /*0084*/ 	.byte	0x00, 0xf5, 0x21, 0x00


	//----- nvinfo : EIATTR_KPARAM_INFO
	.align		4
.L_91:
        /*0088*/ 	.byte	0x04, 0x17
        /*008a*/ 	.short	(.L_93 - .L_92)
.L_92:
        /*008c*/ 	.word	0x00000000
        /*0090*/ 	.short	0x0000
        /*0092*/ 	.short	0x0000
        /*0094*/ 	.byte	0x00, 0xf5, 0x21, 0x00


	//----- nvinfo : EIATTR_SPARSE_MMA_MASK
	.align		4
.L_93:
        /*0098*/ 	.byte	0x03, 0x50
        /*009a*/ 	.short	0x0000


	//----- nvinfo : EIATTR_MAXREG_COUNT
	.align		4
        /*009c*/ 	.byte	0x03, 0x1b
        /*009e*/ 	.short	0x00ff


	//----- nvinfo : EIATTR_MERCURY_ISA_VERSION
	.align		4
        /*00a0*/ 	.byte	0x03, 0x5f
        /*00a2*/ 	.short	0x0101


	//----- nvinfo : EIATTR_VRC_CTA_INIT_COUNT
	.align		4
        /*00a4*/ 	.byte	0x02, 0x4a
	.zero		1
	.zero		1


	//----- nvinfo : EIATTR_EXIT_INSTR_OFFSETS
	.align		4
        /*00a8*/ 	.byte	0x04, 0x1c
        /*00aa*/ 	.short	(.L_95 - .L_94)


	//   ....[0]....
.L_94:
        /*00ac*/ 	.word	0x000000d0


	//   ....[1]....
        /*00b0*/ 	.word	0x000011c0


	//----- nvinfo : EIATTR_CBANK_PARAM_SIZE
	.align		4
.L_95:
        /*00b4*/ 	.byte	0x03, 0x19
        /*00b6*/ 	.short	0x0030


	//----- nvinfo : EIATTR_PARAM_CBANK
	.align		4
        /*00b8*/ 	.byte	0x04, 0x0a
        /*00ba*/ 	.short	(.L_97 - .L_96)
	.align		4
.L_96:
        /*00bc*/ 	.word	index@(.nv.constant0._Z10cudaConv2DPfS_S_iiiiii)
        /*00c0*/ 	.short	0x0380
        /*00c2*/ 	.short	0x0030


	//----- nvinfo : EIATTR_SW_WAR
	.align		4
.L_97:
        /*00c4*/ 	.byte	0x04, 0x36
        /*00c6*/ 	.short	(.L_99 - .L_98)
.L_98:
        /*00c8*/ 	.word	0x00000008
.L_99:


//--------------------- .nv.info._Z14cudaMatrixMultPfS_S_i --------------------------
	.section	.nv.info._Z14cudaMatrixMultPfS_S_i,"",@"SHT_CUDA_INFO"
	.sectionflags	@""
	.align	4


	//----- nvinfo : EIATTR_CUDA_API_VERSION
	.align		4
        /*0000*/ 	.byte	0x04, 0x37
        /*0002*/ 	.short	(.L_101 - .L_100)
.L_100:
        /*0004*/ 	.word	0x00000082


	//----- nvinfo : EIATTR_KPARAM_INFO
	.align		4
.L_101:
        /*0008*/ 	.byte	0x04, 0x17
        /*000a*/ 	.short	(.L_103 - .L_102)
.L_102:
        /*000c*/ 	.word	0x00000000
        /*0010*/ 	.short	0x0003
        /*0012*/ 	.short	0x0018
        /*0014*/ 	.byte	0x00, 0xf0, 0x11, 0x00


	//----- nvinfo : EIATTR_KPARAM_INFO
	.align		4
.L_103:
        /*0018*/ 	.byte	0x04, 0x17
        /*001a*/ 	.short	(.L_105 - .L_104)
.L_104:
        /*001c*/ 	.word	0x00000000
        /*0020*/ 	.short	0x0002
        /*0022*/ 	.short	0x0010
        /*0024*/ 	.byte	0x00, 0xf5, 0x21, 0x00


	//----- nvinfo : EIATTR_KPARAM_INFO
	.align		4
.L_105:
        /*0028*/ 	.byte	0x04, 0x17
        /*002a*/ 	.short	(.L_107 - .L_106)
.L_106:
        /*002c*/ 	.word	0x00000000
        /*0030*/ 	.short	0x0001
        /*0032*/ 	.short	0x0008
        /*0034*/ 	.byte	0x00, 0xf5, 0x21, 0x00


	//----- nvinfo : EIATTR_KPARAM_INFO
	.align		4
.L_107:
        /*0038*/ 	.byte	0x04, 0x17
        /*003a*/ 	.short	(.L_109 - .L_108)
.L_108:
        /*003c*/ 	.word	0x00000000
        /*0040*/ 	.short	0x0000
        /*0042*/ 	.short	0x0000
        /*0044*/ 	.byte	0x00, 0xf5, 0x21, 0x00


	//----- nvinfo : EIATTR_SPARSE_MMA_MASK
	.align		4
.L_109:
        /*0048*/ 	.byte	0x03, 0x50
        /*004a*/ 	.short	0x0000


	//----- nvinfo : EIATTR_MAXREG_COUNT
	.align		4
        /*004c*/ 	.byte	0x03, 0x1b
        /*004e*/ 	.short	0x00ff


	//----- nvinfo : EIATTR_EXTERNS
	.align		4
        /*0050*/ 	.byte	0x04, 0x0f
        /*0052*/ 	.short	(.L_111 - .L_110)


	//   ....[0]....
	.align		4
.L_110:
        /*0054*/ 	.word	index@(vprintf)


	//----- nvinfo : EIATTR_MERCURY_ISA_VERSION
	.align		4
.L_111:
        /*0058*/ 	.byte	0x03, 0x5f
        /*005a*/ 	.short	0x0101


	//----- nvinfo : EIATTR_VRC_CTA_INIT_COUNT
	.align		4
        /*005c*/ 	.byte	0x02, 0x4a
	.zero		1
	.zero		1


	//----- nvinfo : EIATTR_SYSCALL_OFFSETS
	.align		4
        /*0060*/ 	.byte	0x04, 0x46
        /*0062*/ 	.short	(.L_113 - .L_112)


	//   ....[0]....
.L_112:
        /*0064*/ 	.word	0x00000080


	//----- nvinfo : EIATTR_EXIT_INSTR_OFFSETS
	.align		4
.L_113:
        /*0068*/ 	.byte	0x04, 0x1c
        /*006a*/ 	.short	(.L_115 - .L_114)


	//   ....[0]....
.L_114:
        /*006c*/ 	.word	0x00000c20


	//----- nvinfo : EIATTR_CRS_STACK_SIZE
	.align		4
.L_115:
        /*0070*/ 	.byte	0x04, 0x1e
        /*0072*/ 	.short	(.L_117 - .L_116)
.L_116:
        /*0074*/ 	.word	0x00000000


	//----- nvinfo : EIATTR_CBANK_PARAM_SIZE
	.align		4
.L_117:
        /*0078*/ 	.byte	0x03, 0x19
        /*007a*/ 	.short	0x001c


	//----- nvinfo : EIATTR_PARAM_CBANK
	.align		4
        /*007c*/ 	.byte	0x04, 0x0a
        /*007e*/ 	.short	(.L_119 - .L_118)
	.align		4
.L_118:
        /*0080*/ 	.word	index@(.nv.constant0._Z14cudaMatrixMultPfS_S_i)
        /*0084*/ 	.short	0x0380
        /*0086*/ 	.short	0x001c


	//----- nvinfo : EIATTR_SW_WAR
	.align		4
.L_119:
        /*0088*/ 	.byte	0x04, 0x36
        /*008a*/ 	.short	(.L_121 - .L_120)
.L_120:
        /*008c*/ 	.word	0x00000008
.L_121:


//--------------------- .nv.info._Z13cudaMatrixAddPfS_S_ii --------------------------
	.section	.nv.info._Z13cudaMatrixAddPfS_S_ii,"",@"SHT_CUDA_INFO"
	.sectionflags	@""
	.align	4


	//----- nvinfo : EIATTR_CUDA_API_VERSION
	.align		4
        /*0000*/ 	.byte	0x04, 0x37
        /*0002*/ 	.short	(.L_123 - .L_122)
.L_122:
        /*0004*/ 	.word	0x00000082


	//----- nvinfo : EIATTR_KPARAM_INFO
	.align		4
.L_123:
        /*0008*/ 	.byte	0x04, 0x17
        /*000a*/ 	.short	(.L_125 - .L_124)
.L_124:
        /*000c*/ 	.word	0x00000000
        /*0010*/ 	.short	0x0004
        /*0012*/ 	.short	0x001c
        /*0014*/ 	.byte	0x00, 0xf0, 0x11, 0x00


	//----- nvinfo : EIATTR_KPARAM_INFO
	.align		4
.L_125:
        /*0018*/ 	.byte	0x04, 0x17
        /*001a*/ 	.short	(.L_127 - .L_126)
.L_126:
        /*001c*/ 	.word	0x00000000
        /*0020*/ 	.short	0x0003
        /*0022*/ 	.short	0x0018
        /*0024*/ 	.byte	0x00, 0xf0, 0x11, 0x00


	//----- nvinfo : EIATTR_KPARAM_INFO
	.align		4
.L_127:
        /*0028*/ 	.byte	0x04, 0x17
        /*002a*/ 	.short	(.L_129 - .L_128)
.L_128:
        /*002c*/ 	.word	0x00000000
        /*0030*/ 	.short	0x0002
        /*0032*/ 	.short	0x0010
        /*0034*/ 	.byte	0x00, 0xf5, 0x21, 0x00


	//----- nvinfo : EIATTR_KPARAM_INFO
	.align		4
.L_129:
        /*0038*/ 	.byte	0x04, 0x17
        /*003a*/ 	.short	(.L_131 - .L_130)
.L_130:
        /*003c*/ 	.word	0x00000000
        /*0040*/ 	.short	0x0001
        /*0042*/ 	.short	0x0008
        /*0044*/ 	.byte	0x00, 0xf5, 0x21, 0x00


	//----- nvinfo : EIATTR_KPARAM_INFO
	.align		4
.L_131:
        /*0048*/ 	.byte	0x04, 0x17
        /*004a*/ 	.short	(.L_133 - .L_132)
.L_132:
        /*004c*/ 	.word	0x00000000
        /*0050*/ 	.short	0x0000
        /*0052*/ 	.short	0x0000
        /*0054*/ 	.byte	0x00, 0xf5, 0x21, 0x00


	//----- nvinfo : EIATTR_SPARSE_MMA_MASK
	.align		4
.L_133:
        /*0058*/ 	.byte	0x03, 0x50
        /*005a*/ 	.short	0x0000


	//----- nvinfo : EIATTR_MAXREG_COUNT
	.align		4
        /*005c*/ 	.byte	0x03, 0x1b
        /*005e*/ 	.short	0x00ff


	//----- nvinfo : EIATTR_EXTERNS
	.align		4
        /*0060*/ 	.byte	0x04, 0x0f
        /*0062*/ 	.short	(.L_135 - .L_134)


	//   ....[0]....
	.align		4
.L_134:
        /*0064*/ 	.word	index@(vprintf)


	//----- nvinfo : EIATTR_MERCURY_ISA_VERSION
	.align		4
.L_135:
        /*0068*/ 	.byte	0x03, 0x5f
        /*006a*/ 	.short	0x0101


	//----- nvinfo : EIATTR_VRC_CTA_INIT_COUNT
	.align		4
        /*006c*/ 	.byte	0x02, 0x4a
	.zero		1
	.zero		1


	//----- nvinfo : EIATTR_SYSCALL_OFFSETS
	.align		4
        /*0070*/ 	.byte	0x04, 0x46
        /*0072*/ 	.short	(.L_137 - .L_136)


	//   ....[0]....
.L_136:
        /*0074*/ 	.word	0x00000080


	//----- nvinfo : EIATTR_EXIT_INSTR_OFFSETS
	.align		4
.L_137:
        /*0078*/ 	.byte	0x04, 0x1c
        /*007a*/ 	.short	(.L_139 - .L_138)


	//   ....[0]....
.L_138:
        /*007c*/ 	.word	0x000000c0


	//   ....[1]....
        /*0080*/ 	.word	0x00000760


	//   ....[2]....
        /*0084*/ 	.word	0x00000a80


	//   ....[3]....
        /*0088*/ 	.word	0x00000ca0


	//   ....[4]....
        /*008c*/ 	.word	0x00000ec0


	//----- nvinfo : EIATTR_CRS_STACK_SIZE
	.align		4
.L_139:
        /*0090*/ 	.byte	0x04, 0x1e
        /*0092*/ 	.short	(.L_141 - .L_140)
.L_140:
        /*0094*/ 	.word	0x00000000


	//----- nvinfo : EIATTR_CBANK_PARAM_SIZE
	.align		4
.L_141:
        /*0098*/ 	.byte	0x03, 0x19
        /*009a*/ 	.short	0x0020


	//----- nvinfo : EIATTR_PARAM_CBANK
	.align		4
        /*009c*/ 	.byte	0x04, 0x0a
        /*009e*/ 	.short	(.L_143 - .L_142)
	.align		4
.L_142:
        /*00a0*/ 	.word	index@(.nv.constant0._Z13cudaMatrixAddPfS_S_ii)
        /*00a4*/ 	.short	0x0380
        /*00a6*/ 	.short	0x0020


	//----- nvinfo : EIATTR_SW_WAR
	.align		4
.L_143:
        /*00a8*/ 	.byte	0x04, 0x36
        /*00aa*/ 	.short	(.L_145 - .L_144)
.L_144:
        /*00ac*/ 	.word	0x00000008
.L_145:


//--------------------- .nv.callgraph             --------------------------
	.section	.nv.callgraph,"",@"SHT_CUDA_CALLGRAPH"
	.align	4
	.sectionentsize	8
	.align		4
        /*0000*/ 	.word	0x00000000
	.align		4
        /*0004*/ 	.word	0xffffffff
	.align		4
        /*0008*/ 	.word	index@(_Z14cudaMatrixMultPfS_S_i)
	.align		4
        /*000c*/ 	.word	index@(vprintf)
	.align		4
        /*0010*/ 	.word	index@(_Z13cudaMatrixAddPfS_S_ii)
	.align		4
        /*0014*/ 	.word	index@(vprintf)
	.align		4
        /*0018*/ 	.word	0x00000000
	.align		4
        /*001c*/ 	.word	0xfffffffe
	.align		4
        /*0020*/ 	.word	0x00000000
	.align		4
        /*0024*/ 	.word	0xfffffffd
	.align		4
        /*0028*/ 	.word	0x00000000
	.align		4
        /*002c*/ 	.word	0xfffffffc


//--------------------- .nv.constant4             --------------------------
	.section	.nv.constant4,"a",@progbits
	.align	8
	.align		8
.nv.constant4:
        /*0000*/ 	.dword	$str
	.align		8
        /*0008*/ 	.dword	$str$1
	.align		8
        /*0010*/ 	.dword	vprintf


//--------------------- .text._Z8cudaTanhPfi      --------------------------
	.section	.text._Z8cudaTanhPfi,"ax",@progbits
	.align	128
        .global         _Z8cudaTanhPfi
        .type           _Z8cudaTanhPfi,@function
        .size           _Z8cudaTanhPfi,(.L_x_77 - _Z8cudaTanhPfi)
        .other          _Z8cudaTanhPfi,@"STO_CUDA_ENTRY STV_DEFAULT"
_Z8cudaTanhPfi:
.text._Z8cudaTanhPfi:
[----:B------:R-:W-:Y:S01]  /*0000*/  LDC R1, c[0x0][0x37c] ;  /* 0x0000df00ff017b82 */ /* 0x000fe20000000800 */
[----:B------:R-:W0:Y:S07]  /*0010*/  S2R R3, SR_TID.X ;  /* 0x0000000000037919 */ /* 0x000e2e0000002100 */
[----:B------:R-:W0:Y:S01]  /*0020*/  S2UR UR4, SR_CTAID.X ;  /* 0x00000000000479c3 */ /* 0x000e220000002500 */
[----:B------:R-:W1:Y:S07]  /*0030*/  LDCU UR5, c[0x0][0x388] ;  /* 0x00007100ff0577ac */ /* 0x000e6e0008000800 */
[----:B------:R-:W0:Y:S02]  /*0040*/  LDC R6, c[0x0][0x360] ;  /* 0x0000d800ff067b82 */ /* 0x000e240000000800 */
[----:B0-----:R-:W-:-:S05]  /*0050*/  IMAD R0, R6, UR4, R3 ;  /* 0x0000000406007c24 */ /* 0x001fca000f8e0203 */
[----:B-1----:R-:W-:-:S13]  /*0060*/  ISETP.GE.AND P0, PT, R0, UR5, PT ;  /* 0x0000000500007c0c */ /* 0x002fda000bf06270 */
[----:B------:R-:W-:Y:S05]  /*0070*/  @P0 EXIT ;  /* 0x000000000000094d */ /* 0x000fea0003800000 */
[----:B------:R-:W0:Y:S01]  /*0080*/  LDC.64 R2, c[0x0][0x380] ;  /* 0x0000e000ff027b82 */ /* 0x000e220000000a00 */
[----:B------:R-:W1:Y:S01]  /*0090*/  LDCU UR4, c[0x0][0x370] ;  /* 0x00006e00ff0477ac */ /* 0x000e620008000800 */
[----:B------:R-:W-:Y:S01]  /*00a0*/  MOV R7, R0 ;  /* 0x0000000000077202 */ /* 0x000fe20000000f00 */
[----:B------:R-:W2:Y:S01]  /*00b0*/  LDCU.64 UR6, c[0x0][0x358] ;  /* 0x00006b00ff0677ac */ /* 0x000ea20008000a00 */
[----:B-1----:R-:W-:-:S07]  /*00c0*/  IMAD R6, R6, UR4, RZ ;  /* 0x0000000406067c24 */ /* 0x002fce000f8e02ff */
.L_x_0:
[----:B01----:R-:W-:-:S05]  /*00d0*/  IMAD.WIDE R4, R7, 0x4, R2 ;  /* 0x0000000407047825 */ /* 0x003fca00078e0202 */
[----:B--2---:R-:W2:Y:S01]  /*00e0*/  LDG.E R8, desc[UR6][R4.64] ;  /* 0x0000000604087981 */ /* 0x004ea2000c1e1900 */
[----:B------:R-:W-:Y:S01]  /*00f0*/  HFMA2 R12, -RZ, RZ, 1.125, -9232 ;  /* 0x3c80f082ff0c7431 */ /* 0x000fe200000001ff */
[----:B------:R-:W-:Y:S02]  /*0100*/  MOV R10, 0x3f800000 ;  /* 0x3f800000000a7802 */ /* 0x000fe40000000f00 */
[----:B------:R-:W-:Y:S01]  /*0110*/  IADD3 R7, PT, PT, R6, R7, RZ ;  /* 0x0000000706077210 */ /* 0x000fe20007ffe0ff */
[C---:B--2---:R-:W-:Y:S01]  /*0120*/  FMUL R0, |R8|.reuse, 2.8853900432586669922 ;  /* 0x4038aa3b08007820 */ /* 0x044fe20000400200 */
[C---:B------:R-:W-:Y:S01]  /*0130*/  FMUL R13, R8.reuse, R8 ;  /* 0x00000008080d7220 */ /* 0x040fe20000400000 */
[C---:B------:R-:W-:Y:S02]  /*0140*/  FSETP.GE.AND P1, PT, |R8|.reuse, 0.60000002384185791016, PT ;  /* 0x3f19999a0800780b */ /* 0x040fe40003f26200 */
[----:B------:R-:W-:Y:S01]  /*0150*/  FSETP.GE.AND P0, PT, |R8|, 9.010913848876953125, PT ;  /* 0x41102cb40800780b */ /* 0x000fe20003f06200 */
[C---:B------:R-:W-:Y:S01]  /*0160*/  FFMA R12, R13.reuse, R12, -0.052303962409496307373 ;  /* 0xbd563cae0d0c7423 */ /* 0x040fe2000000000c */
[----:B------:R-:W0:Y:S03]  /*0170*/  MUFU.EX2 R0, R0 ;  /* 0x0000000000007308 */ /* 0x000e260000000800 */
[----:B------:R-:W-:Y:S01]  /*0180*/  FFMA R12, R13, R12, 0.1331529766321182251 ;  /* 0x3e0859410d0c7423 */ /* 0x000fe2000000000c */
[----:B0-----:R-:W-:-:S03]  /*0190*/  FADD R9, R0, 1 ;  /* 0x3f80000000097421 */ /* 0x001fc60000000000 */
[----:B------:R-:W-:-:S04]  /*01a0*/  FFMA R0, R13, R12, -0.33332768082618713379 ;  /* 0xbeaaa9ed0d007423 */ /* 0x000fc8000000000c */
[----:B------:R-:W-:Y:S01]  /*01b0*/  FFMA R13, R13, R0, RZ ;  /* 0x000000000d0d7223 */ /* 0x000fe200000000ff */
[----:B------:R-:W0:Y:S02]  /*01c0*/  MUFU.RCP R9, R9 ;  /* 0x0000000900097308 */ /* 0x000e240000001000 */
[----:B0-----:R-:W-:-:S05]  /*01d0*/  FFMA R10, R9, -2, R10 ;  /* 0xc0000000090a7823 */ /* 0x001fca000000000a */
[----:B------:R-:W-:Y:S02]  /*01e0*/  FSEL R11, R10, 1, !P0 ;  /* 0x3f8000000a0b7808 */ /* 0x000fe40004000000 */
[----:B------:R-:W-:Y:S02]  /*01f0*/  ISETP.GE.AND P0, PT, R7, UR5, PT ;  /* 0x0000000507007c0c */ /* 0x000fe4000bf06270 */
[--C-:B------:R-:W-:Y:S01]  /*0200*/  LOP3.LUT R11, R11, 0x80000000, R8.reuse, 0xb8, !PT ;  /* 0x800000000b0b7812 */ /* 0x100fe200078eb808 */
[----:B------:R-:W-:-:S05]  /*0210*/  @!P1 FFMA R11, R8, R13, R8 ;  /* 0x0000000d080b9223 */ /* 0x000fca0000000008 */
[----:B------:R1:W-:Y:S05]  /*0220*/  STG.E desc[UR6][R4.64], R11 ;  /* 0x0000000b04007986 */ /* 0x0003ea000c101906 */
[----:B------:R-:W-:Y:S05]  /*0230*/  @!P0 BRA `(.L_x_0) ;  /* 0xfffffffc00a48947 */ /* 0x000fea000383ffff */
[----:B------:R-:W-:Y:S05]  /*0240*/  EXIT ;  /* 0x000000000000794d */ /* 0x000fea0003800000 */
.L_x_1:
[----:B------:R-:W-:-:S00]  /*0250*/  BRA `(.L_x_1) ;  /* 0xfffffffc00fc7947 */ /* 0x000fc0000383ffff */
[----:B------:R-:W-:-:S00]  /*0260*/  NOP ;  /* 0x0000000000007918 */ /* 0x000fc00000000000 */
        /* <DEDUP_REMOVED lines=9> */
.L_x_77:


//--------------------- .text._Z12cudaMeanPoolPfS_iiiiii --------------------------
	.section	.text._Z12cudaMeanPoolPfS_iiiiii,"ax",@progbits
	.align	128
        .global         _Z12cudaMeanPoolPfS_iiiiii
        .type           _Z12cudaMeanPoolPfS_iiiiii,@function
        .size           _Z12cudaMeanPoolPfS_iiiiii,(.L_x_76 - _Z12cudaMeanPoolPfS_iiiiii)
        .other          _Z12cudaMeanPoolPfS_iiiiii,@"STO_CUDA_ENTRY STV_DEFAULT"
_Z12cudaMeanPoolPfS_iiiiii:
.text._Z12cudaMeanPoolPfS_iiiiii:
[----:B------:R-:W-:Y:S01]  /*0000*/  LDC R1, c[0x0][0x37c] ;  /* 0x0000df00ff017b82 */ /* 0x000fe20000000800 */
[----:B------:R-:W0:Y:S01]  /*0010*/  LDCU UR6, c[0x0][0x39c] ;  /* 0x00007380ff0677ac */ /* 0x000e220008000800 */
[----:B------:R-:W1:Y:S06]  /*0020*/  S2R R23, SR_TID.Y ;  /* 0x0000000000177919 */ /* 0x000e6c0000002200 */
[----:B------:R-:W2:Y:S01]  /*0030*/  S2UR UR4, SR_CTAID.Y ;  /* 0x00000000000479c3 */ /* 0x000ea20000002600 */
[----:B------:R-:W2:Y:S01]  /*0040*/  LDCU UR5, c[0x0][0x364] ;  /* 0x00006c80ff0577ac */ /* 0x000ea20008000800 */
[----:B------:R-:W3:Y:S06]  /*0050*/  S2R R7, SR_TID.X ;  /* 0x0000000000077919 */ /* 0x000eec0000002100 */
[----:B------:R-:W3:Y:S01]  /*0060*/  LDC R26, c[0x0][0x360] ;  /* 0x0000d800ff1a7b82 */ /* 0x000ee20000000800 */
[----:B0-----:R-:W-:-:S04]  /*0070*/  MOV R0, UR6 ;  /* 0x0000000600007c02 */ /* 0x001fc80008000f00 */
[----:B------:R-:W-:-:S04]  /*0080*/  IABS R9, R0 ;  /* 0x0000000000097213 */ /* 0x000fc80000000000 */
[----:B------:R-:W0:Y:S01]  /*0090*/  I2F.RP R0, R9 ;  /* 0x0000000900007306 */ /* 0x000e220000209400 */
[----:B--2---:R-:W-:Y:S01]  /*00a0*/  UIMAD UR4, UR4, UR5, URZ ;  /* 0x00000005040472a4 */ /* 0x004fe2000f8e02ff */
[----:B------:R-:W3:Y:S05]  /*00b0*/  S2UR UR5, SR_CTAID.X ;  /* 0x00000000000579c3 */ /* 0x000eea0000002500 */
[----:B-1----:R-:W-:-:S04]  /*00c0*/  IADD3 R25, PT, PT, R23, UR4, RZ ;  /* 0x0000000417197c10 */ /* 0x002fc8000fffe0ff */
[----:B------:R-:W-:Y:S01]  /*00d0*/  ISETP.GE.AND P1, PT, R25, RZ, PT ;  /* 0x000000ff1900720c */ /* 0x000fe20003f26270 */
[----:B0-----:R-:W0:Y:S01]  /*00e0*/  MUFU.RCP R0, R0 ;  /* 0x0000000000007308 */ /* 0x001e220000001000 */
[----:B---3--:R-:W-:Y:S01]  /*00f0*/  IMAD R26, R26, UR5, R7 ;  /* 0x000000051a1a7c24 */ /* 0x008fe2000f8e0207 */
[----:B0-----:R-:W-:-:S06]  /*0100*/  IADD3 R2, PT, PT, R0, 0xffffffe, RZ ;  /* 0x0ffffffe00027810 */ /* 0x001fcc0007ffe0ff */
[----:B------:R0:W1:Y:S02]  /*0110*/  F2I.FTZ.U32.TRUNC.NTZ R3, R2 ;  /* 0x0000000200037305 */ /* 0x000064000021f000 */
[----:B0-----:R-:W-:Y:S02]  /*0120*/  HFMA2 R2, -RZ, RZ, 0, 0 ;  /* 0x00000000ff027431 */ /* 0x001fe400000001ff */
[----:B-1----:R-:W-:-:S04]  /*0130*/  IMAD.MOV R4, RZ, RZ, -R3 ;  /* 0x000000ffff047224 */ /* 0x002fc800078e0a03 */
[----:B------:R-:W-:Y:S01]  /*0140*/  IMAD R5, R4, R9, RZ ;  /* 0x0000000904057224 */ /* 0x000fe200078e02ff */
[----:B------:R-:W-:-:S03]  /*0150*/  IABS R4, R25 ;  /* 0x0000001900047213 */ /* 0x000fc60000000000 */
[----:B------:R-:W-:Y:S01]  /*0160*/  IMAD.HI.U32 R3, R3, R5, R2 ;  /* 0x0000000503037227 */ /* 0x000fe200078e0002 */
[----:B------:R-:W-:-:S05]  /*0170*/  LOP3.LUT R5, RZ, UR6, RZ, 0x33, !PT ;  /* 0x00000006ff057c12 */ /* 0x000fca000f8e33ff */
[----:B------:R-:W-:-:S04]  /*0180*/  IMAD.HI.U32 R0, R3, R4, RZ ;  /* 0x0000000403007227 */ /* 0x000fc800078e00ff */
[----:B------:R-:W-:-:S04]  /*0190*/  IMAD.MOV R0, RZ, RZ, -R0 ;  /* 0x000000ffff007224 */ /* 0x000fc800078e0a00 */
[----:B------:R-:W-:-:S05]  /*01a0*/  IMAD R0, R9, R0, R4 ;  /* 0x0000000009007224 */ /* 0x000fca00078e0204 */
[----:B------:R-:W-:-:S13]  /*01b0*/  ISETP.GT.U32.AND P0, PT, R9, R0, PT ;  /* 0x000000000900720c */ /* 0x000fda0003f04070 */
[----:B------:R-:W-:-:S04]  /*01c0*/  @!P0 IADD3 R0, PT, PT, R0, -R9, RZ ;  /* 0x8000000900008210 */ /* 0x000fc80007ffe0ff */
[----:B------:R-:W-:-:S13]  /*01d0*/  ISETP.GT.U32.AND P0, PT, R9, R0, PT ;  /* 0x000000000900720c */ /* 0x000fda0003f04070 */
[----:B------:R-:W-:Y:S02]  /*01e0*/  @!P0 IADD3 R0, PT, PT, R0, -R9, RZ ;  /* 0x8000000900008210 */ /* 0x000fe40007ffe0ff */
[----:B------:R-:W-:-:S03]  /*01f0*/  ISETP.NE.AND P0, PT, RZ, UR6, PT ;  /* 0x00000006ff007c0c */ /* 0x000fc6000bf05270 */
[----:B------:R-:W-:-:S05]  /*0200*/  @!P1 IMAD.MOV R0, RZ, RZ, -R0 ;  /* 0x000000ffff009224 */ /* 0x000fca00078e0a00 */
[----:B------:R-:W-:-:S04]  /*0210*/  SEL R0, R5, R0, !P0 ;  /* 0x0000000005007207 */ /* 0x000fc80004000000 */
[----:B------:R-:W-:-:S13]  /*0220*/  ISETP.NE.AND P1, PT, R0, RZ, PT ;  /* 0x000000ff0000720c */ /* 0x000fda0003f25270 */
[----:B------:R-:W-:Y:S05]  /*0230*/  @P1 EXIT ;  /* 0x000000000000194d */ /* 0x000fea0003800000 */
[----:B------:R-:W-:Y:S02]  /*0240*/  IABS R0, R26 ;  /* 0x0000001a00007213 */ /* 0x000fe40000000000 */
[----:B------:R-:W-:-:S03]  /*0250*/  ISETP.GE.AND P2, PT, R26, RZ, PT ;  /* 0x000000ff1a00720c */ /* 0x000fc60003f46270 */
[----:B------:R-:W-:-:S05]  /*0260*/  IMAD.HI.U32 R3, R3, R0, RZ ;  /* 0x0000000003037227 */ /* 0x000fca00078e00ff */
[----:B------:R-:W-:-:S05]  /*0270*/  IADD3 R3, PT, PT, -R3, RZ, RZ ;  /* 0x000000ff03037210 */ /* 0x000fca0007ffe1ff */
[----:B------:R-:W-:-:S05]  /*0280*/  IMAD R0, R9, R3, R0 ;  /* 0x0000000309007224 */ /* 0x000fca00078e0200 */
[----:B------:R-:W-:-:S13]  /*0290*/  ISETP.GT.U32.AND P1, PT, R9, R0, PT ;  /* 0x000000000900720c */ /* 0x000fda0003f24070 */
[----:B------:R-:W-:-:S04]  /*02a0*/  @!P1 IADD3 R0, PT, PT, R0, -R9, RZ ;  /* 0x8000000900009210 */ /* 0x000fc80007ffe0ff */
[----:B------:R-:W-:-:S13]  /*02b0*/  ISETP.GT.U32.AND P1, PT, R9, R0, PT ;  /* 0x000000000900720c */ /* 0x000fda0003f24070 */
[----:B------:R-:W-:-:S05]  /*02c0*/  @!P1 IMAD.IADD R0, R0, 0x1, -R9 ;  /* 0x0000000100009824 */ /* 0x000fca00078e0a09 */
[----:B------:R-:W-:-:S04]  /*02d0*/  @!P2 IADD3 R0, PT, PT, -R0, RZ, RZ ;  /* 0x000000ff0000a210 */ /* 0x000fc80007ffe1ff */
[----:B------:R-:W-:-:S04]  /*02e0*/  SEL R0, R5, R0, !P0 ;  /* 0x0000000005007207 */ /* 0x000fc80004000000 */
[----:B------:R-:W-:-:S13]  /*02f0*/  ISETP.NE.AND P0, PT, R0, RZ, PT ;  /* 0x000000ff0000720c */ /* 0x000fda0003f05270 */
[----:B------:R-:W-:Y:S05]  /*0300*/  @P0 EXIT ;  /* 0x000000000000094d */ /* 0x000fea0003800000 */
[----:B------:R-:W0:Y:S01]  /*0310*/  LDCU UR7, c[0x0][0x398] ;  /* 0x00007300ff0777ac */ /* 0x000e220008000800 */
[----:B------:R-:W-:Y:S01]  /*0320*/  MOV R35, RZ ;  /* 0x000000ff00237202 */ /* 0x000fe20000000f00 */
[----:B------:R-:W1:Y:S01]  /*0330*/  LDCU.64 UR14, c[0x0][0x358] ;  /* 0x00006b00ff0e77ac */ /* 0x000e620008000a00 */
[----:B0-----:R-:W-:-:S04]  /*0340*/  UISETP.GE.AND UP0, UPT, UR7, 0x1, UPT ;  /* 0x000000010700788c */ /* 0x001fc8000bf06270 */
[----:B------:R-:W-:-:S09]  /*0350*/  UISETP.LT.OR UP0, UPT, UR6, 0x1, !UP0 ;  /* 0x000000010600788c */ /* 0x000fd2000c701670 */
[----:B-1----:R-:W-:Y:S05]  /*0360*/  BRA.U UP0, `(.L_x_2) ;  /* 0x0000001500ac7547 */ /* 0x002fea000b800000 */
[----:B------:R-:W0:Y:S01]  /*0370*/  LDCU.64 UR12, c[0x0][0x390] ;  /* 0x00007200ff0c77ac */ /* 0x000e220008000a00 */
[----:B------:R-:W-:Y:S01]  /*0380*/  HFMA2 R35, -RZ, RZ, 0, 0 ;  /* 0x00000000ff237431 */ /* 0x000fe200000001ff */
[----:B------:R-:W-:Y:S02]  /*0390*/  UIMAD UR5, UR6, UR6, URZ ;  /* 0x00000006060572a4 */ /* 0x000fe4000f8e02ff */
[----:B------:R-:W-:Y:S02]  /*03a0*/  ULOP3.LUT UR8, UR7, 0x7ffffff8, URZ, 0xc0, !UPT ;  /* 0x7ffffff807087892 */ /* 0x000fe4000f8ec0ff */
[----:B------:R-:W-:Y:S02]  /*03b0*/  ULOP3.LUT UR11, UR7, 0x7, URZ, 0xc0, !UPT ;  /* 0x00000007070b7892 */ /* 0x000fe4000f8ec0ff */
[----:B------:R-:W-:Y:S01]  /*03c0*/  I2FP.F32.U32 R24, UR5 ;  /* 0x0000000500187c45 */ /* 0x000fe20008201000 */
[----:B------:R-:W-:Y:S02]  /*03d0*/  ULOP3.LUT UR7, UR7, 0x3, URZ, 0xc0, !UPT ;  /* 0x0000000307077892 */ /* 0x000fe4000f8ec0ff */
[----:B------:R-:W-:Y:S01]  /*03e0*/  UIADD3 UR10, UPT, UPT, -UR8, URZ, URZ ;  /* 0x000000ff080a7290 */ /* 0x000fe2000fffe1ff */
[----:B0-----:R-:W-:Y:S01]  /*03f0*/  IMAD.U32 R0, RZ, RZ, UR12 ;  /* 0x0000000cff007e24 */ /* 0x001fe2000f8e00ff */
[----:B------:R-:W-:-:S03]  /*0400*/  UIMAD UR9, UR12, UR13, URZ ;  /* 0x0000000d0c0972a4 */ /* 0x000fc6000f8e02ff */
[C-C-:B------:R-:W-:Y:S01]  /*0410*/  IMAD R22, R0.reuse, 0x3, R25.reuse ;  /* 0x0000000300167824 */ /* 0x140fe200078e0219 */
[C---:B------:R-:W-:Y:S01]  /*0420*/  LEA R21, R0.reuse, R25, 0x2 ;  /* 0x0000001900157211 */ /* 0x040fe200078e10ff */
[C---:B------:R-:W-:Y:S01]  /*0430*/  IMAD R19, R0.reuse, 0x6, R25 ;  /* 0x0000000600137824 */ /* 0x040fe200078e0219 */
[----:B------:R-:W-:Y:S01]  /*0440*/  IADD3 R23, PT, PT, R0, UR4, R23 ;  /* 0x0000000400177c10 */ /* 0x000fe2000fffe017 */
[----:B------:R-:W-:-:S06]  /*0450*/  UMOV UR4, URZ ;  /* 0x000000ff00047c82 */ /* 0x000fcc0008000000 */
.L_x_39:
[----:B------:R-:W0:Y:S01]  /*0460*/  LDC.64 R10, c[0x0][0x390] ;  /* 0x0000e400ff0a7b82 */ /* 0x000e220000000a00 */
[----:B------:R-:W1:Y:S01]  /*0470*/  LDCU UR5, c[0x0][0x39c] ;  /* 0x00007380ff0577ac */ /* 0x000e620008000800 */
[----:B------:R-:W-:Y:S01]  /*0480*/  IADD3 R17, PT, PT, R22, UR4, RZ ;  /* 0x0000000416117c10 */ /* 0x000fe2000fffe0ff */
[----:B------:R-:W-:Y:S01]  /*0490*/  VIADD R18, R23, UR4 ;  /* 0x0000000417127c36 */ /* 0x000fe20008000000 */
[----:B------:R-:W-:Y:S01]  /*04a0*/  IADD3 R16, PT, PT, R21, UR4, RZ ;  /* 0x0000000415107c10 */ /* 0x000fe2000fffe0ff */
[----:B------:R-:W-:Y:S01]  /*04b0*/  VIADD R15, R19, UR4 ;  /* 0x00000004130f7c36 */ /* 0x000fe20008000000 */
[----:B------:R-:W-:Y:S02]  /*04c0*/  IADD3 R20, PT, PT, R25, UR4, RZ ;  /* 0x0000000419147c10 */ /* 0x000fe4000fffe0ff */
[C---:B0-----:R-:W-:Y:S01]  /*04d0*/  LEA R0, R10.reuse, R25, 0x1 ;  /* 0x000000190a007211 */ /* 0x041fe200078e08ff */
[C-C-:B------:R-:W-:Y:S02]  /*04e0*/  IMAD R2, R10.reuse, 0x5, R25.reuse ;  /* 0x000000050a027824 */ /* 0x140fe400078e0219 */
[----:B------:R-:W-:-:S02]  /*04f0*/  IMAD R10, R10, 0x7, R25 ;  /* 0x000000070a0a7824 */ /* 0x000fc400078e0219 */
[----:B------:R-:W-:Y:S01]  /*0500*/  VIADD R0, R0, UR4 ;  /* 0x0000000400007c36 */ /* 0x000fe20008000000 */
[----:B------:R-:W-:Y:S01]  /*0510*/  IADD3 R2, PT, PT, R2, UR4, RZ ;  /* 0x0000000402027c10 */ /* 0x000fe2000fffe0ff */
[-CC-:B------:R-:W-:Y:S01]  /*0520*/  IMAD R18, R18, R11.reuse, R26.reuse ;  /* 0x0000000b12127224 */ /* 0x180fe200078e021a */
[----:B------:R-:W-:Y:S01]  /*0530*/  IADD3 R10, PT, PT, R10, UR4, RZ ;  /* 0x000000040a0a7c10 */ /* 0x000fe2000fffe0ff */
[----:B------:R-:W-:Y:S01]  /*0540*/  UIADD3 UR4, UPT, UPT, UR4, 0x1, URZ ;  /* 0x0000000104047890 */ /* 0x000fe2000fffe0ff */
[-CC-:B------:R-:W-:Y:S02]  /*0550*/  IMAD R17, R17, R11.reuse, R26.reuse ;  /* 0x0000000b11117224 */ /* 0x180fe400078e021a */
[-CC-:B------:R-:W-:Y:S01]  /*0560*/  IMAD R16, R16, R11.reuse, R26.reuse ;  /* 0x0000000b10107224 */ /* 0x180fe200078e021a */
[----:B-1----:R-:W-:Y:S01]  /*0570*/  UISETP.NE.AND UP0, UPT, UR4, UR5, UPT ;  /* 0x000000050400728c */ /* 0x002fe2000bf05270 */
[-CC-:B------:R-:W-:Y:S02]  /*0580*/  IMAD R15, R15, R11.reuse, R26.reuse ;  /* 0x0000000b0f0f7224 */ /* 0x180fe400078e021a */
[-CC-:B------:R-:W-:Y:S01]  /*0590*/  IMAD R14, R0, R11.reuse, R26.reuse ;  /* 0x0000000b000e7224 */ /* 0x180fe200078e021a */
[----:B------:R-:W-:Y:S01]  /*05a0*/  UMOV UR5, URZ ;  /* 0x000000ff00057c82 */ /* 0x000fe20008000000 */
[----:B------:R-:W-:-:S02]  /*05b0*/  IMAD R13, R2, R11, R26 ;  /* 0x0000000b020d7224 */ /* 0x000fc400078e021a */
[-CC-:B------:R-:W-:Y:S02]  /*05c0*/  IMAD R12, R10, R11.reuse, R26.reuse ;  /* 0x0000000b0a0c7224 */ /* 0x180fe400078e021a */
[----:B------:R-:W-:-:S07]  /*05d0*/  IMAD R11, R20, R11, R26 ;  /* 0x0000000b140b7224 */ /* 0x000fce00078e021a */
.L_x_38:
[----:B------:R-:W0:Y:S01]  /*05e0*/  LDCU UR6, c[0x0][0x398] ;  /* 0x00007300ff0677ac */ /* 0x000e220008000800 */
[----:B------:R-:W-:Y:S01]  /*05f0*/  VIADD R10, R26, UR5 ;  /* 0x000000051a0a7c36 */ /* 0x000fe20008000000 */
[----:B0-----:R-:W-:-:S03]  /*0600*/  UISETP.GE.U32.AND UP1, UPT, UR6, 0x8, UPT ;  /* 0x000000080600788c */ /* 0x001fc6000bf26070 */
[----:B------:R-:W-:-:S06]  /*0610*/  UMOV UR6, URZ ;  /* 0x000000ff00067c82 */ /* 0x000fcc0008000000 */
[----:B------:R-:W-:Y:S05]  /*0620*/  BRA.U !UP1, `(.L_x_3) ;  /* 0x0000000909807547 */ /* 0x000fea000b800000 */
[----:B------:R-:W-:Y:S01]  /*0630*/  IADD3 R9, PT, PT, R18, UR5, RZ ;  /* 0x0000000512097c10 */ /* 0x000fe2000fffe0ff */
[----:B------:R-:W-:Y:S01]  /*0640*/  VIADD R7, R17, UR5 ;  /* 0x0000000511077c36 */ /* 0x000fe20008000000 */
[----:B------:R-:W-:Y:S01]  /*0650*/  IADD3 R8, PT, PT, R14, UR5, RZ ;  /* 0x000000050e087c10 */ /* 0x000fe2000fffe0ff */
[----:B------:R-:W-:Y:S01]  /*0660*/  VIADD R4, R15, UR5 ;  /* 0x000000050f047c36 */ /* 0x000fe20008000000 */
[----:B------:R-:W-:Y:S01]  /*0670*/  IADD3 R6, PT, PT, R16, UR5, RZ ;  /* 0x0000000510067c10 */ /* 0x000fe2000fffe0ff */
[----:B------:R-:W-:Y:S01]  /*0680*/  UMOV UR6, UR10 ;  /* 0x0000000a00067c82 */ /* 0x000fe20008000000 */
[----:B------:R-:W-:Y:S02]  /*0690*/  IADD3 R5, PT, PT, R13, UR5, RZ ;  /* 0x000000050d057c10 */ /* 0x000fe4000fffe0ff */
[----:B------:R-:W-:Y:S02]  /*06a0*/  IADD3 R3, PT, PT, R12, UR5, RZ ;  /* 0x000000050c037c10 */ /* 0x000fe4000fffe0ff */
[----:B------:R-:W-:-:S07]  /*06b0*/  IADD3 R2, PT, PT, R11, UR5, RZ ;  /* 0x000000050b027c10 */ /* 0x000fce000fffe0ff */
.L_x_20:
[----:B------:R-:W0:Y:S02]  /*06c0*/  LDC.64 R28, c[0x0][0x380] ;  /* 0x0000e000ff1c7b82 */ /* 0x000e240000000a00 */
[----:B0-----:R-:W-:-:S05]  /*06d0*/  IMAD.WIDE R28, R2, 0x4, R28 ;  /* 0x00000004021c7825 */ /* 0x001fca00078e021c */
[----:B------:R-:W2:Y:S01]  /*06e0*/  LDG.E R37, desc[UR14][R28.64] ;  /* 0x0000000e1c257981 */ /* 0x000ea2000c1e1900 */
[----:B------:R-:W0:Y:S01]  /*06f0*/  MUFU.RCP R27, R24 ;  /* 0x00000018001b7308 */ /* 0x000e220000001000 */
[----:B------:R-:W-:Y:S01]  /*0700*/  BSSY.RECONVERGENT B2, `(.L_x_4) ;  /* 0x000000b000027945 */ /* 0x000fe20003800200 */
[----:B0-----:R-:W-:-:S04]  /*0710*/  FFMA R0, R27, -R24, 1 ;  /* 0x3f8000001b007423 */ /* 0x001fc80000000818 */
[----:B------:R-:W-:Y:S02]  /*0720*/  FFMA R0, R27, R0, R27 ;  /* 0x000000001b007223 */ /* 0x000fe4000000001b */
[----:B--2---:R-:W0:Y:S02]  /*0730*/  FCHK P0, R37, R24 ;  /* 0x0000001825007302 */ /* 0x004e240000000000 */
[----:B------:R-:W-:-:S04]  /*0740*/  FFMA R27, R37, R0, RZ ;  /* 0x00000000251b7223 */ /* 0x000fc800000000ff */
[----:B------:R-:W-:-:S04]  /*0750*/  FFMA R30, R27, -R24, R37 ;  /* 0x800000181b1e7223 */ /* 0x000fc80000000025 */
[----:B------:R-:W-:Y:S01]  /*0760*/  FFMA R30, R0, R30, R27 ;  /* 0x0000001e001e7223 */ /* 0x000fe2000000001b */
[----:B0-----:R-:W-:Y:S06]  /*0770*/  @!P0 BRA `(.L_x_5) ;  /* 0x00000000000c8947 */ /* 0x001fec0003800000 */
[----:B------:R-:W-:-:S07]  /*0780*/  MOV R28, 0x7a0 ;  /* 0x000007a0001c7802 */ /* 0x000fce0000000f00 */
[----:B------:R-:W-:Y:S05]  /*0790*/  CALL.REL.NOINC `($__internal_0_$__cuda_sm3x_div_rn_noftz_f32_slowpath) ;  /* 0x0000001800647944 */ /* 0x000fea0003c00000 */
[----:B------:R-:W-:-:S07]  /*07a0*/  IMAD.MOV.U32 R30, RZ, RZ, R0 ;  /* 0x000000ffff1e7224 */ /* 0x000fce00078e0000 */
.L_x_5:
[----:B------:R-:W-:Y:S05]  /*07b0*/  BSYNC.RECONVERGENT B2 ;  /* 0x0000000000027941 */ /* 0x000fea0003800200 */
.L_x_4:
[----:B------:R-:W0:Y:S02]  /*07c0*/  LDC.64 R28, c[0x0][0x380] ;  /* 0x0000e000ff1c7b82 */ /* 0x000e240000000a00 */
[----:B0-----:R-:W-:-:S05]  /*07d0*/  IMAD.WIDE R28, R9, 0x4, R28 ;  /* 0x00000004091c7825 */ /* 0x001fca00078e021c */
[----:B------:R-:W2:Y:S01]  /*07e0*/  LDG.E R37, desc[UR14][R28.64] ;  /* 0x0000000e1c257981 */ /* 0x000ea2000c1e1900 */
[----:B------:R-:W0:Y:S01]  /*07f0*/  MUFU.RCP R27, R24 ;  /* 0x00000018001b7308 */ /* 0x000e220000001000 */
[----:B------:R-:W-:Y:S01]  /*0800*/  BSSY.RECONVERGENT B2, `(.L_x_6) ;  /* 0x000000c000027945 */ /* 0x000fe20003800200 */
[----:B------:R-:W-:Y:S01]  /*0810*/  FADD R35, R30, R35 ;  /* 0x000000231e237221 */ /* 0x000fe20000000000 */
[----:B0-----:R-:W-:-:S04]  /*0820*/  FFMA R0, R27, -R24, 1 ;  /* 0x3f8000001b007423 */ /* 0x001fc80000000818 */
[----:B------:R-:W-:Y:S01]  /*0830*/  FFMA R0, R27, R0, R27 ;  /* 0x000000001b007223 */ /* 0x000fe2000000001b */
[----:B--2---:R-:W0:Y:S03]  /*0840*/  FCHK P0, R37, R24 ;  /* 0x0000001825007302 */ /* 0x004e260000000000 */
[----:B------:R-:W-:-:S04]  /*0850*/  FFMA R27, R0, R37, RZ ;  /* 0x00000025001b7223 */ /* 0x000fc800000000ff */
[----:B------:R-:W-:-:S04]  /*0860*/  FFMA R32, R27, -R24, R37 ;  /* 0x800000181b207223 */ /* 0x000fc80000000025 */
[----:B------:R-:W-:Y:S01]  /*0870*/  FFMA R30, R0, R32, R27 ;  /* 0x00000020001e7223 */ /* 0x000fe2000000001b */
[----:B0-----:R-:W-:Y:S06]  /*0880*/  @!P0 BRA `(.L_x_7) ;  /* 0x00000000000c8947 */ /* 0x001fec0003800000 */
[----:B------:R-:W-:-:S07]  /*0890*/  MOV R28, 0x8b0 ;  /* 0x000008b0001c7802 */ /* 0x000fce0000000f00 */
[----:B------:R-:W-:Y:S05]  /*08a0*/  CALL.REL.NOINC `($__internal_0_$__cuda_sm3x_div_rn_noftz_f32_slowpath) ;  /* 0x0000001800207944 */ /* 0x000fea0003c00000 */
[----:B------:R-:W-:-:S07]  /*08b0*/  MOV R30, R0 ;  /* 0x00000000001e7202 */ /* 0x000fce0000000f00 */
.L_x_7:
[----:B------:R-:W-:Y:S05]  /*08c0*/  BSYNC.RECONVERGENT B2 ;  /* 0x0000000000027941 */ /* 0x000fea0003800200 */
.L_x_6:
        /* <DEDUP_REMOVED lines=16> */
.L_x_9:
[----:B------:R-:W-:Y:S05]  /*09d0*/  BSYNC.RECONVERGENT B2 ;  /* 0x0000000000027941 */ /* 0x000fea0003800200 */
.L_x_8:
        /* <DEDUP_REMOVED lines=15> */
[----:B------:R-:W-:-:S07]  /*0ad0*/  IMAD.MOV.U32 R30, RZ, RZ, R0 ;  /* 0x000000ffff1e7224 */ /* 0x000fce00078e0000 */
.L_x_11:
[----:B------:R-:W-:Y:S05]  /*0ae0*/  BSYNC.RECONVERGENT B2 ;  /* 0x0000000000027941 */ /* 0x000fea0003800200 */
.L_x_10:
        /* <DEDUP_REMOVED lines=16> */
.L_x_13:
[----:B------:R-:W-:Y:S05]  /*0bf0*/  BSYNC.RECONVERGENT B2 ;  /* 0x0000000000027941 */ /* 0x000fea0003800200 */
.L_x_12:
        /* <DEDUP_REMOVED lines=16> */
.L_x_15:
[----:B------:R-:W-:Y:S05]  /*0d00*/  BSYNC.RECONVERGENT B2 ;  /* 0x0000000000027941 */ /* 0x000fea0003800200 */
.L_x_14:
        /* <DEDUP_REMOVED lines=16> */
.L_x_17:
[----:B------:R-:W-:Y:S05]  /*0e10*/  BSYNC.RECONVERGENT B2 ;  /* 0x0000000000027941 */ /* 0x000fea0003800200 */
.L_x_16:
        /* <DEDUP_REMOVED lines=15> */
.L_x_19:
[----:B------:R-:W-:Y:S05]  /*0f10*/  BSYNC.RECONVERGENT B2 ;  /* 0x0000000000027941 */ /* 0x000fea0003800200 */
.L_x_18:
[----:B------:R-:W-:Y:S01]  /*0f20*/  UIADD3 UR6, UPT, UPT, UR6, 0x8, URZ ;  /* 0x0000000806067890 */ /* 0x000fe2000fffe0ff */
[----:B------:R-:W-:Y:S01]  /*0f30*/  FADD R35, R35, R0 ;  /* 0x0000000023237221 */ /* 0x000fe20000000000 */
[----:B------:R-:W-:Y:S01]  /*0f40*/  MOV R27, UR9 ;  /* 0x00000009001b7c02 */ /* 0x000fe20008000f00 */
[----:B------:R-:W-:Y:S01]  /*0f50*/  IMAD.U32 R28, RZ, RZ, UR9 ;  /* 0x00000009ff1c7e24 */ /* 0x000fe2000f8e00ff */
[----:B------:R-:W-:Y:S01]  /*0f60*/  UISETP.NE.AND UP1, UPT, UR6, URZ, UPT ;  /* 0x000000ff0600728c */ /* 0x000fe2000bf25270 */
[----:B------:R-:W-:Y:S02]  /*0f70*/  MOV R0, UR9 ;  /* 0x0000000900007c02 */ /* 0x000fe40008000f00 */
[----:B------:R-:W-:Y:S01]  /*0f80*/  MOV R29, UR9 ;  /* 0x00000009001d7c02 */ /* 0x000fe20008000f00 */
[C---:B------:R-:W-:Y:S01]  /*0f90*/  IMAD R8, R27.reuse, 0x8, R8 ;  /* 0x000000081b087824 */ /* 0x040fe200078e0208 */
[----:B------:R-:W-:Y:S01]  /*0fa0*/  LEA R9, R0, R9, 0x3 ;  /* 0x0000000900097211 */ /* 0x000fe200078e18ff */
[----:B------:R-:W-:Y:S01]  /*0fb0*/  IMAD R4, R27, 0x8, R4 ;  /* 0x000000081b047824 */ /* 0x000fe200078e0204 */
[----:B------:R-:W-:-:S02]  /*0fc0*/  LEA R7, R28, R7, 0x3 ;  /* 0x000000071c077211 */ /* 0x000fc400078e18ff */
[C---:B------:R-:W-:Y:S02]  /*0fd0*/  LEA R6, R29.reuse, R6, 0x3 ;  /* 0x000000061d067211 */ /* 0x040fe400078e18ff */
[----:B------:R-:W-:Y:S02]  /*0fe0*/  LEA R5, R0, R5, 0x3 ;  /* 0x0000000500057211 */ /* 0x000fe400078e18ff */
[----:B------:R-:W-:Y:S02]  /*0ff0*/  LEA R3, R28, R3, 0x3 ;  /* 0x000000031c037211 */ /* 0x000fe400078e18ff */
[----:B------:R-:W-:Y:S01]  /*1000*/  LEA R2, R29, R2, 0x3 ;  /* 0x000000021d027211 */ /* 0x000fe200078e18ff */
[----:B------:R-:W-:Y:S06]  /*1010*/  BRA.U UP1, `(.L_x_20) ;  /* 0xfffffff501a87547 */ /* 0x000fec000b83ffff */
[----:B------:R-:W-:-:S05]  /*1020*/  UMOV UR6, UR8 ;  /* 0x0000000800067c82 */ /* 0x000fca0008000000 */
.L_x_3:
[----:B------:R-:W-:-:S09]  /*1030*/  UISETP.NE.AND UP1, UPT, UR11, URZ, UPT ;  /* 0x000000ff0b00728c */ /* 0x000fd2000bf25270 */
[----:B------:R-:W-:Y:S05]  /*1040*/  BRA.U !UP1, `(.L_x_21) ;  /* 0x0000000909607547 */ /* 0x000fea000b800000 */
[----:B------:R-:W-:-:S04]  /*1050*/  UIADD3 UR12, UPT, UPT, UR11, -0x1, URZ ;  /* 0xffffffff0b0c7890 */ /* 0x000fc8000fffe0ff */
[----:B------:R-:W-:-:S09]  /*1060*/  UISETP.GE.U32.AND UP1, UPT, UR12, 0x3, UPT ;  /* 0x000000030c00788c */ /* 0x000fd2000bf26070 */
[----:B------:R-:W-:Y:S05]  /*1070*/  BRA.U !UP1, `(.L_x_22) ;  /* 0x0000000509447547 */ /* 0x000fea000b800000 */
[----:B------:R-:W0:Y:S01]  /*1080*/  LDCU.64 UR12, c[0x0][0x390] ;  /* 0x00007200ff0c77ac */ /* 0x000e220008000a00 */
[----:B------:R-:W1:Y:S01]  /*1090*/  LDC.64 R4, c[0x0][0x380] ;  /* 0x0000e000ff047b82 */ /* 0x000e620000000a00 */
[----:B0-----:R-:W-:-:S05]  /*10a0*/  MOV R3, UR12 ;  /* 0x0000000c00037c02 */ /* 0x001fca0008000f00 */
[----:B------:R-:W-:-:S04]  /*10b0*/  IMAD R3, R3, UR6, R20 ;  /* 0x0000000603037c24 */ /* 0x000fc8000f8e0214 */
[----:B------:R-:W-:-:S04]  /*10c0*/  IMAD R7, R3, UR13, R10 ;  /* 0x0000000d03077c24 */ /* 0x000fc8000f8e020a */
[----:B-1----:R-:W-:-:S05]  /*10d0*/  IMAD.WIDE R4, R7, 0x4, R4 ;  /* 0x0000000407047825 */ /* 0x002fca00078e0204 */
        /* <DEDUP_REMOVED lines=13> */
.L_x_24:
[----:B------:R-:W-:Y:S05]  /*11b0*/  BSYNC.RECONVERGENT B2 ;  /* 0x0000000000027941 */ /* 0x000fea0003800200 */
.L_x_23:
[----:B------:R-:W0:Y:S01]  /*11c0*/  LDCU.64 UR12, c[0x0][0x390] ;  /* 0x00007200ff0c77ac */ /* 0x000e220008000a00 */
[----:B------:R-:W1:Y:S01]  /*11d0*/  LDC.64 R4, c[0x0][0x380] ;  /* 0x0000e000ff047b82 */ /* 0x000e620000000a00 */
[----:B0-----:R-:W-:-:S05]  /*11e0*/  IADD3 R3, PT, PT, R3, UR12, RZ ;  /* 0x0000000c03037c10 */ /* 0x001fca000fffe0ff */
[----:B------:R-:W-:-:S04]  /*11f0*/  IMAD R7, R3, UR13, R10 ;  /* 0x0000000d03077c24 */ /* 0x000fc8000f8e020a */
[----:B-1----:R-:W-:-:S05]  /*1200*/  IMAD.WIDE R4, R7, 0x4, R4 ;  /* 0x0000000407047825 */ /* 0x002fca00078e0204 */
        /* <DEDUP_REMOVED lines=14> */
.L_x_26:
[----:B------:R-:W-:Y:S05]  /*12f0*/  BSYNC.RECONVERGENT B2 ;  /* 0x0000000000027941 */ /* 0x000fea0003800200 */
.L_x_25:
        /* <DEDUP_REMOVED lines=19> */
.L_x_28:
[----:B------:R-:W-:Y:S05]  /*1430*/  BSYNC.RECONVERGENT B2 ;  /* 0x0000000000027941 */ /* 0x000fea0003800200 */
.L_x_27:
        /* <DEDUP_REMOVED lines=18> */
.L_x_30:
[----:B------:R-:W-:Y:S05]  /*1560*/  BSYNC.RECONVERGENT B2 ;  /* 0x0000000000027941 */ /* 0x000fea0003800200 */
.L_x_29:
[----:B------:R-:W-:Y:S01]  /*1570*/  FADD R35, R35, R0 ;  /* 0x0000000023237221 */ /* 0x000fe20000000000 */
[----:B------:R-:W-:-:S12]  /*1580*/  UIADD3 UR6, UPT, UPT, UR6, 0x4, URZ ;  /* 0x0000000406067890 */ /* 0x000fd8000fffe0ff */
.L_x_22:
[----:B------:R-:W-:-:S09]  /*1590*/  UISETP.NE.AND UP1, UPT, UR7, URZ, UPT ;  /* 0x000000ff0700728c */ /* 0x000fd2000bf25270 */
[----:B------:R-:W-:Y:S05]  /*15a0*/  BRA.U !UP1, `(.L_x_21) ;  /* 0x0000000509087547 */ /* 0x000fea000b800000 */
[----:B------:R-:W-:-:S09]  /*15b0*/  UISETP.NE.AND UP1, UPT, UR7, 0x1, UPT ;  /* 0x000000010700788c */ /* 0x000fd2000bf25270 */
        /* <DEDUP_REMOVED lines=19> */
[----:B------:R-:W-:-:S07]  /*16f0*/  MOV R2, R0 ;  /* 0x0000000000027202 */ /* 0x000fce0000000f00 */
.L_x_33:
[----:B------:R-:W-:Y:S05]  /*1700*/  BSYNC.RECONVERGENT B2 ;  /* 0x0000000000027941 */ /* 0x000fea0003800200 */
.L_x_32:
[----:B------:R-:W0:Y:S01]  /*1710*/  LDCU.64 UR12, c[0x0][0x390] ;  /* 0x00007200ff0c77ac */ /* 0x000e220008000a00 */
[----:B------:R-:W1:Y:S01]  /*1720*/  LDC.64 R4, c[0x0][0x380] ;  /* 0x0000e000ff047b82 */ /* 0x000e620000000a00 */
[----:B0-----:R-:W-:-:S04]  /*1730*/  VIADD R3, R3, UR12 ;  /* 0x0000000c03037c36 */ /* 0x001fc80008000000 */
        /* <DEDUP_REMOVED lines=15> */
.L_x_35:
[----:B------:R-:W-:Y:S05]  /*1830*/  BSYNC.RECONVERGENT B2 ;  /* 0x0000000000027941 */ /* 0x000fea0003800200 */
.L_x_34:
[----:B------:R-:W-:Y:S01]  /*1840*/  FADD R35, R35, R0 ;  /* 0x0000000023237221 */ /* 0x000fe20000000000 */
[----:B------:R-:W-:-:S12]  /*1850*/  UIADD3 UR6, UPT, UPT, UR6, 0x2, URZ ;  /* 0x0000000206067890 */ /* 0x000fd8000fffe0ff */
.L_x_31:
[----:B------:R-:W0:Y:S02]  /*1860*/  LDCU UR12, c[0x0][0x398] ;  /* 0x00007300ff0c77ac */ /* 0x000e240008000800 */
[----:B0-----:R-:W-:-:S09]  /*1870*/  ULOP3.LUT UP1, URZ, UR12, 0x1, URZ, 0xc0, !UPT ;  /* 0x000000010cff7892 */ /* 0x001fd2000f82c0ff */
        /* <DEDUP_REMOVED lines=19> */
.L_x_37:
[----:B------:R-:W-:Y:S05]  /*19b0*/  BSYNC.RECONVERGENT B2 ;  /* 0x0000000000027941 */ /* 0x000fea0003800200 */
.L_x_36:
[----:B------:R-:W-:-:S07]  /*19c0*/  FADD R35, R35, R0 ;  /* 0x0000000023237221 */ /* 0x000fce0000000000 */
.L_x_21:
[----:B------:R-:W0:Y:S01]  /*19d0*/  LDCU UR6, c[0x0][0x39c] ;  /* 0x00007380ff0677ac */ /* 0x000e220008000800 */
[----:B------:R-:W-:-:S04]  /*19e0*/  UIADD3 UR5, UPT, UPT, UR5, 0x1, URZ ;  /* 0x0000000105057890 */ /* 0x000fc8000fffe0ff */
[----:B0-----:R-:W-:-:S09]  /*19f0*/  UISETP.NE.AND UP1, UPT, UR5, UR6, UPT ;  /* 0x000000060500728c */ /* 0x001fd2000bf25270 */
[----:B------:R-:W-:Y:S05]  /*1a00*/  BRA.U UP1, `(.L_x_38) ;  /* 0xffffffe901f47547 */ /* 0x000fea000b83ffff */
[----:B------:R-:W-:Y:S05]  /*1a10*/  BRA.U UP0, `(.L_x_39) ;  /* 0xffffffe900907547 */ /* 0x000fea000b83ffff */
.L_x_2:
[----:B------:R-:W-:-:S13]  /*1a20*/  ISETP.NE.AND P0, PT, R25, RZ, PT ;  /* 0x000000ff1900720c */ /* 0x000fda0003f05270 */
[----:B------:R-:W-:Y:S05]  /*1a30*/  @P0 BRA `(.L_x_40) ;  /* 0x0000000000740947 */ /* 0x000fea0003800000 */
[----:B------:R-:W-:Y:S02]  /*1a40*/  MOV R0, UR6 ;  /* 0x0000000600007c02 */ /* 0x000fe40008000f00 */
[----:B------:R-:W-:Y:S02]  /*1a50*/  IABS R6, R26 ;  /* 0x0000001a00067213 */ /* 0x000fe40000000000 */
[----:B------:R-:W-:Y:S02]  /*1a60*/  IABS R0, R0 ;  /* 0x0000000000007213 */ /* 0x000fe40000000000 */
[----:B------:R-:W-:Y:S02]  /*1a70*/  LOP3.LUT R26, R26, UR6, RZ, 0x3c, !PT ;  /* 0x000000061a1a7c12 */ /* 0x000fe4000f8e3cff */
[----:B------:R-:W0:Y:S02]  /*1a80*/  I2F.RP R4, R0 ;  /* 0x0000000000047306 */ /* 0x000e240000209400 */
[----:B------:R-:W-:-:S06]  /*1a90*/  ISETP.GE.AND P1, PT, R26, RZ, PT ;  /* 0x000000ff1a00720c */ /* 0x000fcc0003f26270 */
[----:B0-----:R-:W0:Y:S02]  /*1aa0*/  MUFU.RCP R4, R4 ;  /* 0x0000000400047308 */ /* 0x001e240000001000 */
[----:B0-----:R-:W-:-:S06]  /*1ab0*/  IADD3 R2, PT, PT, R4, 0xffffffe, RZ ;  /* 0x0ffffffe04027810 */ /* 0x001fcc0007ffe0ff */
[----:B------:R0:W1:Y:S02]  /*1ac0*/  F2I.FTZ.U32.TRUNC.NTZ R3, R2 ;  /* 0x0000000200037305 */ /* 0x000064000021f000 */
[----:B0-----:R-:W-:Y:S02]  /*1ad0*/  HFMA2 R2, -RZ, RZ, 0, 0 ;  /* 0x00000000ff027431 */ /* 0x001fe400000001ff */
[----:B-1----:R-:W-:-:S04]  /*1ae0*/  IMAD.MOV R5, RZ, RZ, -R3 ;  /* 0x000000ffff057224 */ /* 0x002fc800078e0a03 */
[----:B------:R-:W-:-:S04]  /*1af0*/  IMAD R5, R5, R0, RZ ;  /* 0x0000000005057224 */ /* 0x000fc800078e02ff */
[----:B------:R-:W-:Y:S01]  /*1b00*/  IMAD.HI.U32 R5, R3, R5, R2 ;  /* 0x0000000503057227 */ /* 0x000fe200078e0002 */
[----:B------:R-:W-:-:S05]  /*1b10*/  MOV R3, R6 ;  /* 0x0000000600037202 */ /* 0x000fca0000000f00 */
[----:B------:R-:W-:-:S05]  /*1b20*/  IMAD.HI.U32 R5, R5, R3, RZ ;  /* 0x0000000305057227 */ /* 0x000fca00078e00ff */
[----:B------:R-:W-:-:S05]  /*1b30*/  IADD3 R4, PT, PT, -R5, RZ, RZ ;  /* 0x000000ff05047210 */ /* 0x000fca0007ffe1ff */
[----:B------:R-:W-:-:S05]  /*1b40*/  IMAD R3, R0, R4, R3 ;  /* 0x0000000400037224 */ /* 0x000fca00078e0203 */
[----:B------:R-:W-:-:S13]  /*1b50*/  ISETP.GT.U32.AND P2, PT, R0, R3, PT ;  /* 0x000000030000720c */ /* 0x000fda0003f44070 */
[----:B------:R-:W-:Y:S01]  /*1b60*/  @!P2 IMAD.IADD R3, R3, 0x1, -R0 ;  /* 0x000000010303a824 */ /* 0x000fe200078e0a00 */
[----:B------:R-:W-:Y:S02]  /*1b70*/  @!P2 IADD3 R5, PT, PT, R5, 0x1, RZ ;  /* 0x000000010505a810 */ /* 0x000fe40007ffe0ff */
[----:B------:R-:W-:Y:S02]  /*1b80*/  ISETP.NE.AND P2, PT, RZ, UR6, PT ;  /* 0x00000006ff007c0c */ /* 0x000fe4000bf45270 */
[----:B------:R-:W-:Y:S02]  /*1b90*/  ISETP.GE.U32.AND P0, PT, R3, R0, PT ;  /* 0x000000000300720c */ /* 0x000fe40003f06070 */
[----:B------:R-:W0:Y:S11]  /*1ba0*/  LDC.64 R2, c[0x0][0x388] ;  /* 0x0000e200ff027b82 */ /* 0x000e360000000a00 */
[----:B------:R-:W-:-:S04]  /*1bb0*/  @P0 IADD3 R5, PT, PT, R5, 0x1, RZ ;  /* 0x0000000105050810 */ /* 0x000fc80007ffe0ff */
[----:B------:R-:W-:Y:S02]  /*1bc0*/  @!P1 IADD3 R5, PT, PT, -R5, RZ, RZ ;  /* 0x000000ff05059210 */ /* 0x000fe40007ffe1ff */
[----:B------:R-:W-:-:S05]  /*1bd0*/  @!P2 LOP3.LUT R5, RZ, UR6, RZ, 0x33, !PT ;  /* 0x00000006ff05ac12 */ /* 0x000fca000f8e33ff */
[----:B0-----:R-:W-:-:S05]  /*1be0*/  IMAD.WIDE R2, R5, 0x4, R2 ;  /* 0x0000000405027825 */ /* 0x001fca00078e0202 */
[----:B------:R-:W-:Y:S01]  /*1bf0*/  STG.E desc[UR14][R2.64], R35 ;  /* 0x0000002302007986 */ /* 0x000fe2000c10190e */
[----:B------:R-:W-:Y:S05]  /*1c00*/  EXIT ;  /* 0x000000000000794d */ /* 0x000fea0003800000 */
.L_x_40:
[----:B------:R-:W-:-:S13]  /*1c10*/  ISETP.NE.AND P0, PT, R26, RZ, PT ;  /* 0x000000ff1a00720c */ /* 0x000fda0003f05270 */
[----:B------:R-:W-:Y:S05]  /*1c20*/  @P0 BRA `(.L_x_41) ;  /* 0x0000000000800947 */ /* 0x000fea0003800000 */
[----:B------:R-:W-:Y:S01]  /*1c30*/  IMAD.U32 R0, RZ, RZ, UR6 ;  /* 0x00000006ff007e24 */ /* 0x000fe2000f8e00ff */
[----:B------:R-:W-:Y:S01]  /*1c40*/  IABS R6, R25 ;  /* 0x0000001900067213 */ /* 0x000fe20000000000 */
[----:B------:R-:W0:Y:S01]  /*1c50*/  LDCU UR4, c[0x0][0x3a4] ;  /* 0x00007480ff0477ac */ /* 0x000e220008000800 */
[----:B------:R-:W-:Y:S02]  /*1c60*/  LOP3.LUT R25, R25, UR6, RZ, 0x3c, !PT ;  /* 0x0000000619197c12 */ /* 0x000fe4000f8e3cff */
[----:B------:R-:W-:Y:S02]  /*1c70*/  IABS R0, R0 ;  /* 0x0000000000007213 */ /* 0x000fe40000000000 */
[----:B------:R-:W-:Y:S02]  /*1c80*/  ISETP.GE.AND P1, PT, R25, RZ, PT ;  /* 0x000000ff1900720c */ /* 0x000fe40003f26270 */
[----:B------:R-:W1:Y:S08]  /*1c90*/  I2F.RP R4, R0 ;  /* 0x0000000000047306 */ /* 0x000e700000209400 */
[----:B-1----:R-:W1:Y:S02]  /*1ca0*/  MUFU.RCP R4, R4 ;  /* 0x0000000400047308 */ /* 0x002e640000001000 */
[----:B-1----:R-:W-:-:S06]  /*1cb0*/  IADD3 R2, PT, PT, R4, 0xffffffe, RZ ;  /* 0x0ffffffe04027810 */ /* 0x002fcc0007ffe0ff */
[----:B------:R1:W2:Y:S02]  /*1cc0*/  F2I.FTZ.U32.TRUNC.NTZ R3, R2 ;  /* 0x0000000200037305 */ /* 0x0002a4000021f000 */
[----:B-1----:R-:W-:Y:S01]  /*1cd0*/  HFMA2 R2, -RZ, RZ, 0, 0 ;  /* 0x00000000ff027431 */ /* 0x002fe200000001ff */
[----:B--2---:R-:W-:-:S05]  /*1ce0*/  IADD3 R5, PT, PT, RZ, -R3, RZ ;  /* 0x80000003ff057210 */ /* 0x004fca0007ffe0ff */
[----:B------:R-:W-:-:S04]  /*1cf0*/  IMAD R5, R5, R0, RZ ;  /* 0x0000000005057224 */ /* 0x000fc800078e02ff */
[----:B------:R-:W-:-:S04]  /*1d00*/  IMAD.HI.U32 R5, R3, R5, R2 ;  /* 0x0000000503057227 */ /* 0x000fc800078e0002 */
[----:B------:R-:W-:-:S04]  /*1d10*/  IMAD.MOV.U32 R3, RZ, RZ, R6 ;  /* 0x000000ffff037224 */ /* 0x000fc800078e0006 */
[----:B------:R-:W-:-:S05]  /*1d20*/  IMAD.HI.U32 R5, R5, R3, RZ ;  /* 0x0000000305057227 */ /* 0x000fca00078e00ff */
[----:B------:R-:W-:-:S05]  /*1d30*/  IADD3 R4, PT, PT, -R5, RZ, RZ ;  /* 0x000000ff05047210 */ /* 0x000fca0007ffe1ff */
[----:B------:R-:W-:-:S05]  /*1d40*/  IMAD R3, R0, R4, R3 ;  /* 0x0000000400037224 */ /* 0x000fca00078e0203 */
[----:B------:R-:W-:-:S13]  /*1d50*/  ISETP.GT.U32.AND P2, PT, R0, R3, PT ;  /* 0x000000030000720c */ /* 0x000fda0003f44070 */
[-C--:B------:R-:W-:Y:S02]  /*1d60*/  @!P2 IADD3 R3, PT, PT, R3, -R0.reuse, RZ ;  /* 0x800000000303a210 */ /* 0x080fe40007ffe0ff */
[----:B------:R-:W-:Y:S02]  /*1d70*/  @!P2 IADD3 R5, PT, PT, R5, 0x1, RZ ;  /* 0x000000010505a810 */ /* 0x000fe40007ffe0ff */
[----:B------:R-:W-:Y:S02]  /*1d80*/  ISETP.GE.U32.AND P0, PT, R3, R0, PT ;  /* 0x000000000300720c */ /* 0x000fe40003f06070 */
[----:B------:R-:W1:Y:S01]  /*1d90*/  LDC.64 R2, c[0x0][0x388] ;  /* 0x0000e200ff027b82 */ /* 0x000e620000000a00 */
[----:B------:R-:W-:-:S10]  /*1da0*/  ISETP.NE.AND P2, PT, RZ, UR6, PT ;  /* 0x00000006ff007c0c */ /* 0x000fd4000bf45270 */
[----:B------:R-:W-:-:S05]  /*1db0*/  @P0 VIADD R5, R5, 0x1 ;  /* 0x0000000105050836 */ /* 0x000fca0000000000 */
[----:B------:R-:W-:-:S04]  /*1dc0*/  MOV R0, R5 ;  /* 0x0000000500007202 */ /* 0x000fc80000000f00 */
[----:B------:R-:W-:Y:S02]  /*1dd0*/  @!P1 IADD3 R0, PT, PT, -R0, RZ, RZ ;  /* 0x000000ff00009210 */ /* 0x000fe40007ffe1ff */
[----:B------:R-:W-:-:S05]  /*1de0*/  @!P2 LOP3.LUT R0, RZ, UR6, RZ, 0x33, !PT ;  /* 0x00000006ff00ac12 */ /* 0x000fca000f8e33ff */
[----:B0-----:R-:W-:-:S04]  /*1df0*/  IMAD R5, R0, UR4, RZ ;  /* 0x0000000400057c24 */ /* 0x001fc8000f8e02ff */
[----:B-1----:R-:W-:-:S05]  /*1e00*/  IMAD.WIDE R2, R5, 0x4, R2 ;  /* 0x0000000405027825 */ /* 0x002fca00078e0202 */
[----:B------:R-:W-:Y:S01]  /*1e10*/  STG.E desc[UR14][R2.64], R35 ;  /* 0x0000002302007986 */ /* 0x000fe2000c10190e */
[----:B------:R-:W-:Y:S05]  /*1e20*/  EXIT ;  /* 0x000000000000794d */ /* 0x000fea0003800000 */
.L_x_41:
[----:B------:R-:W-:Y:S01]  /*1e30*/  MOV R0, UR6 ;  /* 0x0000000600007c02 */ /* 0x000fe20008000f00 */
[----:B------:R-:W0:Y:S01]  /*1e40*/  LDCU UR4, c[0x0][0x3a4] ;  /* 0x00007480ff0477ac */ /* 0x000e220008000800 */
[----:B------:R-:W-:Y:S02]  /*1e50*/  IABS R6, R25 ;  /* 0x0000001900067213 */ /* 0x000fe40000000000 */
[----:B------:R-:W-:Y:S02]  /*1e60*/  IABS R0, R0 ;  /* 0x0000000000007213 */ /* 0x000fe40000000000 */
[----:B------:R-:W-:Y:S02]  /*1e70*/  IABS R7, R26 ;  /* 0x0000001a00077213 */ /* 0x000fe40000000000 */
[----:B------:R-:W1:Y:S01]  /*1e80*/  I2F.RP R4, R0 ;  /* 0x0000000000047306 */ /* 0x000e620000209400 */
[----:B------:R-:W-:Y:S02]  /*1e90*/  LOP3.LUT R26, R26, UR6, RZ, 0x3c, !PT ;  /* 0x000000061a1a7c12 */ /* 0x000fe4000f8e3cff */
[----:B------:R-:W-:-:S02]  /*1ea0*/  LOP3.LUT R25, R25, UR6, RZ, 0x3c, !PT ;  /* 0x0000000619197c12 */ /* 0x000fc4000f8e3cff */
[----:B------:R-:W-:Y:S02]  /*1eb0*/  ISETP.GE.AND P1, PT, R26, RZ, PT ;  /* 0x000000ff1a00720c */ /* 0x000fe40003f26270 */
[----:B------:R-:W-:Y:S01]  /*1ec0*/  ISETP.GE.AND P0, PT, R25, RZ, PT ;  /* 0x000000ff1900720c */ /* 0x000fe20003f06270 */
[----:B-1----:R-:W1:Y:S02]  /*1ed0*/  MUFU.RCP R4, R4 ;  /* 0x0000000400047308 */ /* 0x002e640000001000 */
[----:B-1----:R-:W-:-:S06]  /*1ee0*/  VIADD R2, R4, 0xffffffe ;  /* 0x0ffffffe04027836 */ /* 0x002fcc0000000000 */
[----:B------:R1:W2:Y:S02]  /*1ef0*/  F2I.FTZ.U32.TRUNC.NTZ R3, R2 ;  /* 0x0000000200037305 */ /* 0x0002a4000021f000 */
[----:B-1----:R-:W-:Y:S01]  /*1f00*/  HFMA2 R2, -RZ, RZ, 0, 0 ;  /* 0x00000000ff027431 */ /* 0x002fe200000001ff */
[----:B--2---:R-:W-:-:S05]  /*1f10*/  IADD3 R5, PT, PT, RZ, -R3, RZ ;  /* 0x80000003ff057210 */ /* 0x004fca0007ffe0ff */
[----:B------:R-:W-:-:S04]  /*1f20*/  IMAD R5, R5, R0, RZ ;  /* 0x0000000005057224 */ /* 0x000fc800078e02ff */
[----:B------:R-:W-:Y:S01]  /*1f30*/  IMAD.HI.U32 R5, R3, R5, R2 ;  /* 0x0000000503057227 */ /* 0x000fe200078e0002 */
[----:B------:R-:W-:-:S03]  /*1f40*/  MOV R3, R6 ;  /* 0x0000000600037202 */ /* 0x000fc60000000f00 */
[----:B------:R-:W-:Y:S02]  /*1f50*/  IMAD.MOV.U32 R6, RZ, RZ, R7 ;  /* 0x000000ffff067224 */ /* 0x000fe400078e0007 */
[----:B------:R-:W-:-:S04]  /*1f60*/  IMAD.HI.U32 R4, R5, R3, RZ ;  /* 0x0000000305047227 */ /* 0x000fc800078e00ff */
[----:B------:R-:W-:Y:S01]  /*1f70*/  IMAD.HI.U32 R5, R5, R6, RZ ;  /* 0x0000000605057227 */ /* 0x000fe200078e00ff */
[----:B------:R-:W-:-:S04]  /*1f80*/  IADD3 R2, PT, PT, -R4, RZ, RZ ;  /* 0x000000ff04027210 */ /* 0x000fc80007ffe1ff */
[----:B------:R-:W-:Y:S01]  /*1f90*/  IADD3 R7, PT, PT, -R5, RZ, RZ ;  /* 0x000000ff05077210 */ /* 0x000fe20007ffe1ff */
[----:B------:R-:W-:-:S04]  /*1fa0*/  IMAD R3, R0, R2, R3 ;  /* 0x0000000200037224 */ /* 0x000fc800078e0203 */
[C---:B------:R-:W-:Y:S01]  /*1fb0*/  IMAD R7, R0.reuse, R7, R6 ;  /* 0x0000000700077224 */ /* 0x040fe200078e0206 */
[----:B------:R-:W-:-:S04]  /*1fc0*/  ISETP.GT.U32.AND P2, PT, R0, R3, PT ;  /* 0x000000030000720c */ /* 0x000fc80003f44070 */
[----:B------:R-:W-:-:S09]  /*1fd0*/  ISETP.GT.U32.AND P4, PT, R0, R7, PT ;  /* 0x000000070000720c */ /* 0x000fd20003f84070 */
[-C--:B------:R-:W-:Y:S02]  /*1fe0*/  @!P2 IADD3 R3, PT, PT, R3, -R0.reuse, RZ ;  /* 0x800000000303a210 */ /* 0x080fe40007ffe0ff */
[----:B------:R-:W-:Y:S02]  /*1ff0*/  @!P2 IADD3 R4, PT, PT, R4, 0x1, RZ ;  /* 0x000000010404a810 */ /* 0x000fe40007ffe0ff */
[----:B------:R-:W-:Y:S01]  /*2000*/  @!P4 IMAD.IADD R7, R7, 0x1, -R0 ;  /* 0x000000010707c824 */ /* 0x000fe200078e0a00 */
[-C--:B------:R-:W-:Y:S02]  /*2010*/  ISETP.GE.U32.AND P3, PT, R3, R0.reuse, PT ;  /* 0x000000000300720c */ /* 0x080fe40003f66070 */
[----:B------:R-:W-:Y:S01]  /*2020*/  @!P4 IADD3 R5, PT, PT, R5, 0x1, RZ ;  /* 0x000000010505c810 */ /* 0x000fe20007ffe0ff */
[----:B------:R-:W1:Y:S01]  /*2030*/  LDC.64 R2, c[0x0][0x388] ;  /* 0x0000e200ff027b82 */ /* 0x000e620000000a00 */
[----:B------:R-:W-:Y:S02]  /*2040*/  ISETP.GE.U32.AND P5, PT, R7, R0, PT ;  /* 0x000000000700720c */ /* 0x000fe40003fa6070 */
[----:B------:R-:W-:-:S02]  /*2050*/  ISETP.NE.AND P2, PT, RZ, UR6, PT ;  /* 0x00000006ff007c0c */ /* 0x000fc4000bf45270 */
[----:B------:R-:W-:-:S05]  /*2060*/  LOP3.LUT R7, RZ, UR6, RZ, 0x33, !PT ;  /* 0x00000006ff077c12 */ /* 0x000fca000f8e33ff */
[----:B------:R-:W-:-:S04]  /*2070*/  @P3 IADD3 R4, PT, PT, R4, 0x1, RZ ;  /* 0x0000000104043810 */ /* 0x000fc80007ffe0ff */
[----:B------:R-:W-:Y:S01]  /*2080*/  @P5 VIADD R5, R5, 0x1 ;  /* 0x0000000105055836 */ /* 0x000fe20000000000 */
[----:B------:R-:W-:-:S04]  /*2090*/  MOV R0, R4 ;  /* 0x0000000400007202 */ /* 0x000fc80000000f00 */
[----:B------:R-:W-:Y:S02]  /*20a0*/  MOV R4, R5 ;  /* 0x0000000500047202 */ /* 0x000fe40000000f00 */
[----:B------:R-:W-:-:S03]  /*20b0*/  @!P0 IADD3 R0, PT, PT, -R0, RZ, RZ ;  /* 0x000000ff00008210 */ /* 0x000fc60007ffe1ff */
[----:B------:R-:W-:Y:S01]  /*20c0*/  @!P1 IMAD.MOV R4, RZ, RZ, -R4 ;  /* 0x000000ffff049224 */ /* 0x000fe200078e0a04 */
[----:B------:R-:W-:-:S04]  /*20d0*/  SEL R5, R7, R0, !P2 ;  /* 0x0000000007057207 */ /* 0x000fc80005000000 */
[----:B------:R-:W-:-:S05]  /*20e0*/  SEL R4, R7, R4, !P2 ;  /* 0x0000000407047207 */ /* 0x000fca0005000000 */
[----:B0-----:R-:W-:-:S04]  /*20f0*/  IMAD R5, R5, UR4, R4 ;  /* 0x0000000405057c24 */ /* 0x001fc8000f8e0204 */
[----:B-1----:R-:W-:-:S05]  /*2100*/  IMAD.WIDE R2, R5, 0x4, R2 ;  /* 0x0000000405027825 */ /* 0x002fca00078e0202 */
[----:B------:R-:W-:Y:S01]  /*2110*/  STG.E desc[UR14][R2.64], R35 ;  /* 0x0000002302007986 */ /* 0x000fe2000c10190e */
[----:B------:R-:W-:Y:S05]  /*2120*/  EXIT ;  /* 0x000000000000794d */ /* 0x000fea0003800000 */
        .weak           $__internal_0_$__cuda_sm3x_div_rn_noftz_f32_slowpath
        .type           $__internal_0_$__cuda_sm3x_div_rn_noftz_f32_slowpath,@function
        .size           $__internal_0_$__cuda_sm3x_div_rn_noftz_f32_slowpath,(.L_x_76 - $__internal_0_$__cuda_sm3x_div_rn_noftz_f32_slowpath)
$__internal_0_$__cuda_sm3x_div_rn_noftz_f32_slowpath:
[----:B------:R-:W-:Y:S01]  /*2130*/  SHF.R.U32.HI R27, RZ, 0x17, R24 ;  /* 0x00000017ff1b7819 */ /* 0x000fe20000011618 */
[----:B------:R-:W-:Y:S01]  /*2140*/  BSSY.RECONVERGENT B0, `(.L_x_42) ;  /* 0x0000065000007945 */ /* 0x000fe20003800200 */
[----:B------:R-:W-:Y:S02]  /*2150*/  SHF.R.U32.HI R30, RZ, 0x17, R37 ;  /* 0x00000017ff1e7819 */ /* 0x000fe40000011625 */
[----:B------:R-:W-:Y:S02]  /*2160*/  LOP3.LUT R27, R27, 0xff, RZ, 0xc0, !PT ;  /* 0x000000ff1b1b7812 */ /* 0x000fe400078ec0ff */
[----:B------:R-:W-:Y:S02]  /*2170*/  LOP3.LUT R30, R30, 0xff, RZ, 0xc0, !PT ;  /* 0x000000ff1e1e7812 */ /* 0x000fe400078ec0ff */
[----:B------:R-:W-:-:S04]  /*2180*/  IADD3 R0, PT, PT, R27, -0x1, RZ ;  /* 0xffffffff1b007810 */ /* 0x000fc80007ffe0ff */
[----:B------:R-:W-:Y:S02]  /*2190*/  ISETP.GT.U32.AND P0, PT, R0, 0xfd, PT ;  /* 0x000000fd0000780c */ /* 0x000fe40003f04070 */
[----:B------:R-:W-:-:S04]  /*21a0*/  IADD3 R0, PT, PT, R30, -0x1, RZ ;  /* 0xffffffff1e007810 */ /* 0x000fc80007ffe0ff */
[----:B------:R-:W-:Y:S02]  /*21b0*/  ISETP.GT.U32.OR P0, PT, R0, 0xfd, P0 ;  /* 0x000000fd0000780c */ /* 0x000fe40000704470 */
[----:B------:R-:W-:-:S11]  /*21c0*/  MOV R0, R24 ;  /* 0x0000001800007202 */ /* 0x000fd60000000f00 */
[----:B------:R-:W-:Y:S01]  /*21d0*/  @!P0 IMAD.MOV.U32 R29, RZ, RZ, RZ ;  /* 0x000000ffff1d8224 */ /* 0x000fe200078e00ff */
[----:B------:R-:W-:Y:S06]  /*21e0*/  @!P0 BRA `(.L_x_43) ;  /* 0x0000000000648947 */ /* 0x000fec0003800000 */
[----:B------:R-:W-:Y:S02]  /*21f0*/  FSETP.GTU.FTZ.AND P0, PT, |R37|, +INF , PT ;  /* 0x7f8000002500780b */ /* 0x000fe40003f1c200 */
[----:B------:R-:W-:-:S04]  /*2200*/  FSETP.GTU.FTZ.AND P1, PT, |R24|, +INF , PT ;  /* 0x7f8000001800780b */ /* 0x000fc80003f3c200 */
[----:B------:R-:W-:-:S13]  /*2210*/  PLOP3.LUT P0, PT, P0, P1, PT, 0xf8, 0x8f ;  /* 0x00000000008f781c */ /* 0x000fda0000703f70 */
[----:B------:R-:W-:Y:S05]  /*2220*/  @P0 BRA `(.L_x_44) ;  /* 0x0000000400540947 */ /* 0x000fea0003800000 */
[----:B------:R-:W-:-:S13]  /*2230*/  LOP3.LUT P0, RZ, R0, 0x7fffffff, R37, 0xc8, !PT ;  /* 0x7fffffff00ff7812 */ /* 0x000fda000780c825 */
[----:B------:R-:W-:Y:S05]  /*2240*/  @!P0 BRA `(.L_x_45) ;  /* 0x0000000400448947 */ /* 0x000fea0003800000 */
[C---:B------:R-:W-:Y:S02]  /*2250*/  FSETP.NEU.FTZ.AND P0, PT, |R37|.reuse, +INF , PT ;  /* 0x7f8000002500780b */ /* 0x040fe40003f1d200 */
[----:B------:R-:W-:Y:S02]  /*2260*/  FSETP.NEU.FTZ.AND P2, PT, |R24|, +INF , PT ;  /* 0x7f8000001800780b */ /* 0x000fe40003f5d200 */
[----:B------:R-:W-:-:S11]  /*2270*/  FSETP.NEU.FTZ.AND P1, PT, |R37|, +INF , PT ;  /* 0x7f8000002500780b */ /* 0x000fd60003f3d200 */
[----:B------:R-:W-:Y:S05]  /*2280*/  @!P2 BRA !P0, `(.L_x_45) ;  /* 0x000000040034a947 */ /* 0x000fea0004000000 */
[----:B------:R-:W-:-:S04]  /*2290*/  LOP3.LUT P0, RZ, R37, 0x7fffffff, RZ, 0xc0, !PT ;  /* 0x7fffffff25ff7812 */ /* 0x000fc8000780c0ff */
[----:B------:R-:W-:-:S13]  /*22a0*/  PLOP3.LUT P0, PT, P2, P0, PT, 0x2f, 0xf2 ;  /* 0x0000000000f2781c */ /* 0x000fda0001700577 */
[----:B------:R-:W-:Y:S05]  /*22b0*/  @P0 BRA `(.L_x_46) ;  /* 0x0000000400200947 */ /* 0x000fea0003800000 */
[----:B------:R-:W-:-:S04]  /*22c0*/  LOP3.LUT P0, RZ, R0, 0x7fffffff, RZ, 0xc0, !PT ;  /* 0x7fffffff00ff7812 */ /* 0x000fc8000780c0ff */
[----:B------:R-:W-:-:S13]  /*22d0*/  PLOP3.LUT P0, PT, P1, P0, PT, 0x2f, 0xf2 ;  /* 0x0000000000f2781c */ /* 0x000fda0000f00577 */
[----:B------:R-:W-:Y:S05]  /*22e0*/  @P0 BRA `(.L_x_47) ;  /* 0x0000000400080947 */ /* 0x000fea0003800000 */
[----:B------:R-:W-:-:S04]  /*22f0*/  IADD3 R29, PT, PT, R30, -0x1, RZ ;  /* 0xffffffff1e1d7810 */ /* 0x000fc80007ffe0ff */
[----:B------:R-:W-:Y:S02]  /*2300*/  ISETP.GE.AND P0, PT, R29, RZ, PT ;  /* 0x000000ff1d00720c */ /* 0x000fe40003f06270 */
[----:B------:R-:W-:-:S04]  /*2310*/  IADD3 R29, PT, PT, R27, -0x1, RZ ;  /* 0xffffffff1b1d7810 */ /* 0x000fc80007ffe0ff */
[----:B------:R-:W-:-:S07]  /*2320*/  ISETP.GE.AND P1, PT, R29, RZ, PT ;  /* 0x000000ff1d00720c */ /* 0x000fce0003f26270 */
[----:B------:R-:W-:Y:S01]  /*2330*/  @P0 MOV R29, RZ ;  /* 0x000000ff001d0202 */ /* 0x000fe20000000f00 */
[----:B------:R-:W-:Y:S02]  /*2340*/  @!P0 IMAD.MOV.U32 R29, RZ, RZ, -0x40 ;  /* 0xffffffc0ff1d8424 */ /* 0x000fe400078e00ff */
[----:B------:R-:W-:-:S03]  /*2350*/  @!P0 FFMA R37, R37, 1.84467440737095516160e+19, RZ ;  /* 0x5f80000025258823 */ /* 0x000fc600000000ff */
[----:B------:R-:W-:Y:S01]  /*2360*/  @!P1 FFMA R0, R24, 1.84467440737095516160e+19, RZ ;  /* 0x5f80000018009823 */ /* 0x000fe200000000ff */
[----:B------:R-:W-:-:S07]  /*2370*/  @!P1 IADD3 R29, PT, PT, R29, 0x40, RZ ;  /* 0x000000401d1d9810 */ /* 0x000fce0007ffe0ff */
.L_x_43:
[----:B------:R-:W-:Y:S01]  /*2380*/  LEA R31, R27, 0xc0800000, 0x17 ;  /* 0xc08000001b1f7811 */ /* 0x000fe200078eb8ff */
[----:B------:R-:W-:Y:S01]  /*2390*/  BSSY.RECONVERGENT B1, `(.L_x_48) ;  /* 0x0000036000017945 */ /* 0x000fe20003800200 */
[----:B------:R-:W-:Y:S02]  /*23a0*/  IADD3 R30, PT, PT, R30, -0x7f, RZ ;  /* 0xffffff811e1e7810 */ /* 0x000fe40007ffe0ff */
[----:B------:R-:W-:-:S04]  /*23b0*/  IADD3 R36, PT, PT, -R31, R0, RZ ;  /* 0x000000001f247210 */ /* 0x000fc80007ffe1ff */
[----:B------:R-:W0:Y:S01]  /*23c0*/  MUFU.RCP R0, R36 ;  /* 0x0000002400007308 */ /* 0x000e220000001000 */
[----:B------:R-:W-:-:S04]  /*23d0*/  FADD.FTZ R33, -R36, -RZ ;  /* 0x800000ff24217221 */ /* 0x000fc80000010100 */
[----:B0-----:R-:W-:-:S04]  /*23e0*/  FFMA R31, R0, R33, 1 ;  /* 0x3f800000001f7423 */ /* 0x001fc80000000021 */
[----:B------:R-:W-:Y:S01]  /*23f0*/  FFMA R31, R0, R31, R0 ;  /* 0x0000001f001f7223 */ /* 0x000fe20000000000 */
[C---:B------:R-:W-:Y:S01]  /*2400*/  IMAD R0, R30.reuse, -0x800000, R37 ;  /* 0xff8000001e007824 */ /* 0x040fe200078e0225 */
[----:B------:R-:W-:-:S03]  /*2410*/  IADD3 R30, PT, PT, R30, 0x7f, -R27 ;  /* 0x0000007f1e1e7810 */ /* 0x000fc60007ffe81b */
[----:B------:R-:W-:Y:S02]  /*2420*/  FFMA R32, R0, R31, RZ ;  /* 0x0000001f00207223 */ /* 0x000fe400000000ff */
[----:B------:R-:W-:Y:S02]  /*2430*/  IMAD.IADD R29, R30, 0x1, R29 ;  /* 0x000000011e1d7824 */ /* 0x000fe400078e021d */
[----:B------:R-:W-:-:S04]  /*2440*/  FFMA R34, R33, R32, R0 ;  /* 0x0000002021227223 */ /* 0x000fc80000000000 */
[----:B------:R-:W-:-:S04]  /*2450*/  FFMA R34, R31, R34, R32 ;  /* 0x000000221f227223 */ /* 0x000fc80000000020 */
[----:B------:R-:W-:-:S04]  /*2460*/  FFMA R33, R33, R34, R0 ;  /* 0x0000002221217223 */ /* 0x000fc80000000000 */
[----:B------:R-:W-:-:S05]  /*2470*/  FFMA R0, R31, R33, R34 ;  /* 0x000000211f007223 */ /* 0x000fca0000000022 */
[----:B------:R-:W-:-:S04]  /*2480*/  SHF.R.U32.HI R30, RZ, 0x17, R0 ;  /* 0x00000017ff1e7819 */ /* 0x000fc80000011600 */
[----:B------:R-:W-:-:S04]  /*2490*/  LOP3.LUT R30, R30, 0xff, RZ, 0xc0, !PT ;  /* 0x000000ff1e1e7812 */ /* 0x000fc800078ec0ff */
[----:B------:R-:W-:-:S04]  /*24a0*/  IADD3 R27, PT, PT, R30, R29, RZ ;  /* 0x0000001d1e1b7210 */ /* 0x000fc80007ffe0ff */
[----:B------:R-:W-:-:S04]  /*24b0*/  IADD3 R30, PT, PT, R27, -0x1, RZ ;  /* 0xffffffff1b1e7810 */ /* 0x000fc80007ffe0ff */
[----:B------:R-:W-:-:S13]  /*24c0*/  ISETP.GE.U32.AND P0, PT, R30, 0xfe, PT ;  /* 0x000000fe1e00780c */ /* 0x000fda0003f06070 */
[----:B------:R-:W-:Y:S05]  /*24d0*/  @!P0 BRA `(.L_x_49) ;  /* 0x0000000000808947 */ /* 0x000fea0003800000 */
[----:B------:R-:W-:-:S13]  /*24e0*/  ISETP.GT.AND P0, PT, R27, 0xfe, PT ;  /* 0x000000fe1b00780c */ /* 0x000fda0003f04270 */
[----:B------:R-:W-:Y:S05]  /*24f0*/  @P0 BRA `(.L_x_50) ;  /* 0x00000000006c0947 */ /* 0x000fea0003800000 */
[----:B------:R-:W-:-:S13]  /*2500*/  ISETP.GE.AND P0, PT, R27, 0x1, PT ;  /* 0x000000011b00780c */ /* 0x000fda0003f06270 */
[----:B------:R-:W-:Y:S05]  /*2510*/  @P0 BRA `(.L_x_51) ;  /* 0x0000000000740947 */ /* 0x000fea0003800000 */
[----:B------:R-:W-:Y:S02]  /*2520*/  ISETP.GE.AND P0, PT, R27, -0x18, PT ;  /* 0xffffffe81b00780c */ /* 0x000fe40003f06270 */
[----:B------:R-:W-:-:S11]  /*2530*/  LOP3.LUT R0, R0, 0x80000000, RZ, 0xc0, !PT ;  /* 0x8000000000007812 */ /* 0x000fd600078ec0ff */
[----:B------:R-:W-:Y:S05]  /*2540*/  @!P0 BRA `(.L_x_51) ;  /* 0x0000000000688947 */ /* 0x000fea0003800000 */
[CCC-:B------:R-:W-:Y:S01]  /*2550*/  FFMA.RZ R29, R31.reuse, R33.reuse, R34.reuse ;  /* 0x000000211f1d7223 */ /* 0x1c0fe2000000c022 */
[-CC-:B------:R-:W-:Y:S01]  /*2560*/  FFMA.RP R30, R31, R33.reuse, R34.reuse ;  /* 0x000000211f1e7223 */ /* 0x180fe20000008022 */
[----:B------:R-:W-:Y:S01]  /*2570*/  ISETP.NE.AND P2, PT, R27, RZ, PT ;  /* 0x000000ff1b00720c */ /* 0x000fe20003f45270 */
[----:B------:R-:W-:Y:S01]  /*2580*/  FFMA.RM R31, R31, R33, R34 ;  /* 0x000000211f1f7223 */ /* 0x000fe20000004022 */
[----:B------:R-:W-:Y:S02]  /*2590*/  ISETP.NE.AND P1, PT, R27, RZ, PT ;  /* 0x000000ff1b00720c */ /* 0x000fe40003f25270 */
[----:B------:R-:W-:Y:S02]  /*25a0*/  LOP3.LUT R29, R29, 0x7fffff, RZ, 0xc0, !PT ;  /* 0x007fffff1d1d7812 */ /* 0x000fe400078ec0ff */
[----:B------:R-:W-:Y:S02]  /*25b0*/  FSETP.NEU.FTZ.AND P0, PT, R30, R31, PT ;  /* 0x0000001f1e00720b */ /* 0x000fe40003f1d000 */
[----:B------:R-:W-:-:S02]  /*25c0*/  LOP3.LUT R32, R29, 0x800000, RZ, 0xfc, !PT ;  /* 0x008000001d207812 */ /* 0x000fc400078efcff */
[----:B------:R-:W-:Y:S01]  /*25d0*/  IADD3 R29, PT, PT, R27, 0x20, RZ ;  /* 0x000000201b1d7810 */ /* 0x000fe20007ffe0ff */
[----:B------:R-:W-:-:S03]  /*25e0*/  IMAD.MOV R27, RZ, RZ, -R27 ;  /* 0x000000ffff1b7224 */ /* 0x000fc600078e0a1b */
[----:B------:R-:W-:Y:S02]  /*25f0*/  SHF.L.U32 R29, R32, R29, RZ ;  /* 0x0000001d201d7219 */ /* 0x000fe400000006ff */
[----:B------:R-:W-:Y:S02]  /*2600*/  SEL R27, R27, RZ, P2 ;  /* 0x000000ff1b1b7207 */ /* 0x000fe40001000000 */
[----:B------:R-:W-:Y:S02]  /*2610*/  ISETP.NE.AND P1, PT, R29, RZ, P1 ;  /* 0x000000ff1d00720c */ /* 0x000fe40000f25270 */
[----:B------:R-:W-:Y:S02]  /*2620*/  SHF.R.U32.HI R32, RZ, R27, R32 ;  /* 0x0000001bff207219 */ /* 0x000fe40000011620 */
[----:B------:R-:W-:Y:S02]  /*2630*/  PLOP3.LUT P0, PT, P0, P1, PT, 0xf8, 0x8f ;  /* 0x00000000008f781c */ /* 0x000fe40000703f70 */
[----:B------:R-:W-:-:S02]  /*2640*/  SHF.R.U32.HI R29, RZ, 0x1, R32 ;  /* 0x00000001ff1d7819 */ /* 0x000fc40000011620 */
[----:B------:R-:W-:-:S04]  /*2650*/  SEL R30, RZ, 0x1, !P0 ;  /* 0x00000001ff1e7807 */ /* 0x000fc80004000000 */
[----:B------:R-:W-:-:S04]  /*2660*/  LOP3.LUT R27, R30, 0x1, R29, 0xf8, !PT ;  /* 0x000000011e1b7812 */ /* 0x000fc800078ef81d */
[----:B------:R-:W-:-:S04]  /*2670*/  LOP3.LUT R32, R27, R32, RZ, 0xc0, !PT ;  /* 0x000000201b207212 */ /* 0x000fc800078ec0ff */
[----:B------:R-:W-:-:S04]  /*2680*/  IADD3 R29, PT, PT, R29, R32, RZ ;  /* 0x000000201d1d7210 */ /* 0x000fc80007ffe0ff */
[----:B------:R-:W-:Y:S01]  /*2690*/  LOP3.LUT R0, R29, R0, RZ, 0xfc, !PT ;  /* 0x000000001d007212 */ /* 0x000fe200078efcff */
[----:B------:R-:W-:Y:S06]  /*26a0*/  BRA `(.L_x_51) ;  /* 0x0000000000107947 */ /* 0x000fec0003800000 */
.L_x_50:
[----:B------:R-:W-:-:S04]  /*26b0*/  LOP3.LUT R0, R0, 0x80000000, RZ, 0xc0, !PT ;  /* 0x8000000000007812 */ /* 0x000fc800078ec0ff */
[----:B------:R-:W-:Y:S01]  /*26c0*/  LOP3.LUT R0, R0, 0x7f800000, RZ, 0xfc, !PT ;  /* 0x7f80000000007812 */ /* 0x000fe200078efcff */
[----:B------:R-:W-:Y:S06]  /*26d0*/  BRA `(.L_x_51) ;  /* 0x0000000000047947 */ /* 0x000fec0003800000 */
.L_x_49:
[----:B------:R-:W-:-:S07]  /*26e0*/  LEA R0, R29, R0, 0x17 ;  /* 0x000000001d007211 */ /* 0x000fce00078eb8ff */
.L_x_51:
[----:B------:R-:W-:Y:S05]  /*26f0*/  BSYNC.RECONVERGENT B1 ;  /* 0x0000000000017941 */ /* 0x000fea0003800200 */
.L_x_48:
[----:B------:R-:W-:Y:S05]  /*2700*/  BRA `(.L_x_52) ;  /* 0x0000000000207947 */ /* 0x000fea0003800000 */
.L_x_47:
[----:B------:R-:W-:-:S04]  /*2710*/  LOP3.LUT R0, R0, 0x80000000, R37, 0x48, !PT ;  /* 0x8000000000007812 */ /* 0x000fc800078e4825 */
[----:B------:R-:W-:Y:S01]  /*2720*/  LOP3.LUT R0, R0, 0x7f800000, RZ, 0xfc, !PT ;  /* 0x7f80000000007812 */ /* 0x000fe200078efcff */
[----:B------:R-:W-:Y:S06]  /*2730*/  BRA `(.L_x_52) ;  /* 0x0000000000147947 */ /* 0x000fec0003800000 */
.L_x_46:
[----:B------:R-:W-:Y:S01]  /*2740*/  LOP3.LUT R0, R0, 0x80000000, R37, 0x48, !PT ;  /* 0x8000000000007812 */ /* 0x000fe200078e4825 */
[----:B------:R-:W-:Y:S06]  /*2750*/  BRA `(.L_x_52) ;  /* 0x00000000000c7947 */ /* 0x000fec0003800000 */
.L_x_45:
[----:B------:R-:W0:Y:S01]  /*2760*/  MUFU.RSQ R0, -QNAN ;  /* 0xffc0000000007908 */ /* 0x000e220000001400 */
[----:B------:R-:W-:Y:S05]  /*2770*/  BRA `(.L_x_52) ;  /* 0x0000000000047947 */ /* 0x000fea0003800000 */
.L_x_44:
[----:B------:R-:W-:-:S07]  /*2780*/  FADD.FTZ R0, R37, R24 ;  /* 0x0000001825007221 */ /* 0x000fce0000010000 */
.L_x_52:
[----:B------:R-:W-:Y:S05]  /*2790*/  BSYNC.RECONVERGENT B0 ;  /* 0x0000000000007941 */ /* 0x000fea0003800200 */
.L_x_42:
[----:B------:R-:W-:-:S04]  /*27a0*/  HFMA2 R29, -RZ, RZ, 0, 0 ;  /* 0x00000000ff1d7431 */ /* 0x000fc800000001ff */
[----:B0-----:R-:W-:Y:S05]  /*27b0*/  RET.REL.NODEC R28 `(_Z12cudaMeanPoolPfS_iiiiii) ;  /* 0xffffffd81c107950 */ /* 0x001fea0003c3ffff */
.L_x_53:
        /* <DEDUP_REMOVED lines=12> */
.L_x_76:


//--------------------- .text._Z10cudaConv2DPfS_S_iiiiii --------------------------
	.section	.text._Z10cudaConv2DPfS_S_iiiiii,"ax",@progbits
	.align	128
        .global         _Z10cudaConv2DPfS_S_iiiiii
        .type           _Z10cudaConv2DPfS_S_iiiiii,@function
        .size           _Z10cudaConv2DPfS_S_iiiiii,(.L_x_79 - _Z10cudaConv2DPfS_S_iiiiii)
        .other          _Z10cudaConv2DPfS_S_iiiiii,@"STO_CUDA_ENTRY STV_DEFAULT"
_Z10cudaConv2DPfS_S_iiiiii:
.text._Z10cudaConv2DPfS_S_iiiiii:
[----:B------:R-:W-:Y:S01]  /*0000*/  LDC R1, c[0x0][0x37c] ;  /* 0x0000df00ff017b82 */ /* 0x000fe20000000800 */
[----:B------:R-:W0:Y:S07]  /*0010*/  S2R R3, SR_TID.X ;  /* 0x0000000000037919 */ /* 0x000e2e0000002100 */
[----:B------:R-:W1:Y:S01]  /*0020*/  S2UR UR7, SR_CTAID.Y ;  /* 0x00000000000779c3 */ /* 0x000e620000002600 */
[----:B------:R-:W1:Y:S01]  /*0030*/  LDCU UR4, c[0x0][0x364] ;  /* 0x00006c80ff0477ac */ /* 0x000e620008000800 */
[----:B------:R-:W2:Y:S01]  /*0040*/  S2R R5, SR_TID.Y ;  /* 0x0000000000057919 */ /* 0x000ea20000002200 */
[----:B------:R-:W3:Y:S05]  /*0050*/  LDCU.64 UR8, c[0x0][0x3a8] ;  /* 0x00007500ff0877ac */ /* 0x000eea0008000a00 */
[----:B------:R-:W0:Y:S08]  /*0060*/  S2UR UR5, SR_CTAID.X ;  /* 0x00000000000579c3 */ /* 0x000e300000002500 */
[----:B------:R-:W0:Y:S01]  /*0070*/  LDC R0, c[0x0][0x360] ;  /* 0x0000d800ff007b82 */ /* 0x000e220000000800 */
[----:B-1----:R-:W-:Y:S01]  /*0080*/  UIMAD UR7, UR7, UR4, URZ ;  /* 0x00000004070772a4 */ /* 0x002fe2000f8e02ff */
[----:B0-----:R-:W-:-:S05]  /*0090*/  IMAD R0, R0, UR5, R3 ;  /* 0x0000000500007c24 */ /* 0x001fca000f8e0203 */
[----:B--2---:R-:W-:Y:S02]  /*00a0*/  IADD3 R3, PT, PT, R5, UR7, RZ ;  /* 0x0000000705037c10 */ /* 0x004fe4000fffe0ff */
[----:B---3--:R-:W-:-:S04]  /*00b0*/  ISETP.GE.AND P0, PT, R0, UR9, PT ;  /* 0x0000000900007c0c */ /* 0x008fc8000bf06270 */
[----:B------:R-:W-:-:S13]  /*00c0*/  ISETP.GE.OR P0, PT, R3, UR8, P0 ;  /* 0x0000000803007c0c */ /* 0x000fda0008706670 */
[----:B------:R-:W-:Y:S05]  /*00d0*/  @P0 EXIT ;  /* 0x000000000000094d */ /* 0x000fea0003800000 */
[----:B------:R-:W0:Y:S01]  /*00e0*/  LDCU.64 UR4, c[0x0][0x3a0] ;  /* 0x00007400ff0477ac */ /* 0x000e220008000a00 */
[----:B------:R-:W-:Y:S01]  /*00f0*/  HFMA2 R18, -RZ, RZ, 0, 0 ;  /* 0x00000000ff127431 */ /* 0x000fe200000001ff */
[----:B------:R-:W1:Y:S01]  /*0100*/  LDCU.64 UR20, c[0x0][0x358] ;  /* 0x00006b00ff1477ac */ /* 0x000e620008000a00 */
[----:B0-----:R-:W-:-:S04]  /*0110*/  UISETP.LT.AND UP0, UPT, UR4, UR5, UPT ;  /* 0x000000050400728c */ /* 0x001fc8000bf01270 */
[----:B------:R-:W-:-:S04]  /*0120*/  USEL UR4, UR4, UR5, UP0 ;  /* 0x0000000504047287 */ /* 0x000fc80008000000 */
[----:B------:R-:W-:-:S09]  /*0130*/  UISETP.GE.AND UP0, UPT, UR4, 0x1, UPT ;  /* 0x000000010400788c */ /* 0x000fd2000bf06270 */
[----:B-1----:R-:W-:Y:S05]  /*0140*/  BRA.U !UP0, `(.L_x_54) ;  /* 0x0000001108087547 */ /* 0x002fea000b800000 */
[----:B------:R-:W0:Y:S01]  /*0150*/  LDC.64 R6, c[0x0][0x398] ;  /* 0x0000e600ff067b82 */ /* 0x000e220000000a00 */
[----:B------:R-:W-:Y:S01]  /*0160*/  MOV R18, RZ ;  /* 0x000000ff00127202 */ /* 0x000fe20000000f00 */
[----:B------:R-:W-:Y:S02]  /*0170*/  ULOP3.LUT UR22, UR5, 0x3, URZ, 0xc0, !UPT ;  /* 0x0000000305167892 */ /* 0x000fe4000f8ec0ff */
[----:B------:R-:W-:Y:S01]  /*0180*/  ULOP3.LUT UR8, UR5, 0x7ffffff8, URZ, 0xc0, !UPT ;  /* 0x7ffffff805087892 */ /* 0x000fe2000f8ec0ff */
[----:B------:R-:W-:Y:S01]  /*0190*/  UMOV UR4, URZ ;  /* 0x000000ff00047c82 */ /* 0x000fe20008000000 */
[C---:B0-----:R-:W-:Y:S01]  /*01a0*/  IADD3 R4, PT, PT, R6.reuse, UR7, R5 ;  /* 0x0000000706047c10 */ /* 0x041fe2000fffe005 */
[----:B------:R-:W-:-:S09]  /*01b0*/  IMAD R5, R6, R7, RZ ;  /* 0x0000000706057224 */ /* 0x000fd200078e02ff */
.L_x_60:
[----:B------:R-:W0:Y:S01]  /*01c0*/  LDC R2, c[0x0][0x398] ;  /* 0x0000e600ff027b82 */ /* 0x000e220000000800 */
[----:B------:R-:W1:Y:S01]  /*01d0*/  LDCU.64 UR10, c[0x0][0x3a0] ;  /* 0x00007400ff0a77ac */ /* 0x000e620008000a00 */
[----:B------:R-:W-:Y:S01]  /*01e0*/  IADD3 R9, PT, PT, R4, UR4, RZ ;  /* 0x0000000404097c10 */ /* 0x000fe2000fffe0ff */
[----:B------:R-:W-:Y:S01]  /*01f0*/  VIADD R7, R3, UR4 ;  /* 0x0000000403077c36 */ /* 0x000fe20008000000 */
[----:B------:R-:W2:Y:S01]  /*0200*/  LDCU UR5, c[0x0][0x39c] ;  /* 0x00007380ff0577ac */ /* 0x000ea20008000800 */
[----:B-1----:R-:W-:Y:S02]  /*0210*/  UIMAD UR23, UR4, UR10, URZ ;  /* 0x0000000a041772a4 */ /* 0x002fe4000f8e02ff */
[--C-:B--2---:R-:W-:Y:S01]  /*0220*/  IMAD R6, R9, UR5, R0.reuse ;  /* 0x0000000509067c24 */ /* 0x104fe2000f8e0200 */
[CC--:B0-----:R-:W-:Y:S01]  /*0230*/  LEA R11, R2.reuse, R3.reuse, 0x1 ;  /* 0x00000003020b7211 */ /* 0x0c1fe200078e08ff */
[C-C-:B------:R-:W-:Y:S01]  /*0240*/  IMAD R13, R2.reuse, 0x3, R3.reuse ;  /* 0x00000003020d7824 */ /* 0x140fe200078e0203 */
[C---:B------:R-:W-:Y:S01]  /*0250*/  LEA R15, R2.reuse, R3, 0x2 ;  /* 0x00000003020f7211 */ /* 0x040fe200078e10ff */
[C-C-:B------:R-:W-:Y:S01]  /*0260*/  IMAD R17, R2.reuse, 0x5, R3.reuse ;  /* 0x0000000502117824 */ /* 0x140fe200078e0203 */
[----:B------:R-:W-:Y:S01]  /*0270*/  UIADD3 UR9, UPT, UPT, UR23, UR11, URZ ;  /* 0x0000000b17097290 */ /* 0x000fe2000fffe0ff */
[C-C-:B------:R-:W-:Y:S01]  /*0280*/  IMAD R19, R2.reuse, 0x6, R3.reuse ;  /* 0x0000000602137824 */ /* 0x140fe200078e0203 */
[----:B------:R-:W-:Y:S01]  /*0290*/  IADD3 R13, PT, PT, R13, UR4, RZ ;  /* 0x000000040d0d7c10 */ /* 0x000fe2000fffe0ff */
[----:B------:R-:W-:Y:S01]  /*02a0*/  IMAD R21, R2, 0x7, R3 ;  /* 0x0000000702157824 */ /* 0x000fe200078e0203 */
[----:B------:R-:W-:Y:S01]  /*02b0*/  IADD3 R17, PT, PT, R17, UR4, RZ ;  /* 0x0000000411117c10 */ /* 0x000fe2000fffe0ff */
[----:B------:R-:W-:Y:S01]  /*02c0*/  VIADD R11, R11, UR4 ;  /* 0x000000040b0b7c36 */ /* 0x000fe20008000000 */
[----:B------:R-:W-:Y:S01]  /*02d0*/  IADD3 R15, PT, PT, R15, UR4, RZ ;  /* 0x000000040f0f7c10 */ /* 0x000fe2000fffe0ff */
[--C-:B------:R-:W-:Y:S01]  /*02e0*/  IMAD R8, R7, UR5, R0.reuse ;  /* 0x0000000507087c24 */ /* 0x100fe2000f8e0200 */
[----:B------:R-:W-:Y:S01]  /*02f0*/  IADD3 R19, PT, PT, R19, UR4, RZ ;  /* 0x0000000413137c10 */ /* 0x000fe2000fffe0ff */
[--C-:B------:R-:W-:Y:S01]  /*0300*/  IMAD R10, R11, UR5, R0.reuse ;  /* 0x000000050b0a7c24 */ /* 0x100fe2000f8e0200 */
[----:B------:R-:W-:Y:S01]  /*0310*/  IADD3 R21, PT, PT, R21, UR4, RZ ;  /* 0x0000000415157c10 */ /* 0x000fe2000fffe0ff */
[----:B------:R-:W-:Y:S01]  /*0320*/  UIADD3 UR4, UPT, UPT, UR4, 0x1, URZ ;  /* 0x0000000104047890 */ /* 0x000fe2000fffe0ff */
[----:B------:R-:W-:-:S02]  /*0330*/  IMAD R11, R13, UR5, R0 ;  /* 0x000000050d0b7c24 */ /* 0x000fc4000f8e0200 */
[--C-:B------:R-:W-:Y:S01]  /*0340*/  IMAD R9, R17, UR5, R0.reuse ;  /* 0x0000000511097c24 */ /* 0x100fe2000f8e0200 */
[----:B------:R-:W-:Y:S01]  /*0350*/  UISETP.NE.AND UP0, UPT, UR4, UR10, UPT ;  /* 0x0000000a0400728c */ /* 0x000fe2000bf05270 */
[--C-:B------:R-:W-:Y:S02]  /*0360*/  IMAD R12, R15, UR5, R0.reuse ;  /* 0x000000050f0c7c24 */ /* 0x100fe4000f8e0200 */
[--C-:B------:R-:W-:Y:S02]  /*0370*/  IMAD R13, R19, UR5, R0.reuse ;  /* 0x00000005130d7c24 */ /* 0x100fe4000f8e0200 */
[----:B------:R-:W-:Y:S01]  /*0380*/  IMAD R22, R21, UR5, R0 ;  /* 0x0000000515167c24 */ /* 0x000fe2000f8e0200 */
[----:B------:R-:W-:-:S06]  /*0390*/  UMOV UR5, URZ ;  /* 0x000000ff00057c82 */ /* 0x000fcc0008000000 */
.L_x_59:
[----:B------:R-:W0:Y:S01]  /*03a0*/  LDCU UR10, c[0x0][0x3a4] ;  /* 0x00007480ff0a77ac */ /* 0x000e220008000800 */
[----:B------:R-:W-:Y:S01]  /*03b0*/  UMOV UR6, URZ ;  /* 0x000000ff00067c82 */ /* 0x000fe20008000000 */
[----:B0-----:R-:W-:-:S09]  /*03c0*/  UISETP.GE.U32.AND UP1, UPT, UR10, 0x8, UPT ;  /* 0x000000080a00788c */ /* 0x001fd2000bf26070 */
[----:B------:R-:W-:Y:S05]  /*03d0*/  BRA.U !UP1, `(.L_x_55) ;  /* 0x0000000509b07547 */ /* 0x000fea000b800000 */
[----:B------:R-:W-:Y:S01]  /*03e0*/  ULEA UR6, UR10, UR23, 0x1 ;  /* 0x000000170a067291 */ /* 0x000fe2000f8e08ff */
[----:B------:R-:W-:Y:S01]  /*03f0*/  VIADD R2, R6, UR5 ;  /* 0x0000000506027c36 */ /* 0x000fe20008000000 */
[----:B------:R-:W-:Y:S01]  /*0400*/  UIMAD UR11, UR10, 0x3, UR23 ;  /* 0x000000030a0b78a4 */ /* 0x000fe2000f8e0217 */
[----:B------:R-:W-:Y:S01]  /*0410*/  IADD3 R24, PT, PT, R10, UR5, RZ ;  /* 0x000000050a187c10 */ /* 0x000fe2000fffe0ff */
[----:B------:R-:W-:Y:S01]  /*0420*/  ULEA UR12, UR10, UR23, 0x2 ;  /* 0x000000170a0c7291 */ /* 0x000fe2000f8e10ff */
[----:B------:R-:W-:Y:S01]  /*0430*/  IADD3 R26, PT, PT, R11, UR5, RZ ;  /* 0x000000050b1a7c10 */ /* 0x000fe2000fffe0ff */
[----:B------:R-:W-:Y:S01]  /*0440*/  UIMAD UR13, UR10, 0x5, UR23 ;  /* 0x000000050a0d78a4 */ /* 0x000fe2000f8e0217 */
[----:B------:R-:W-:Y:S01]  /*0450*/  IADD3 R28, PT, PT, R12, UR5, RZ ;  /* 0x000000050c1c7c10 */ /* 0x000fe2000fffe0ff */
[----:B------:R-:W-:Y:S01]  /*0460*/  UIMAD UR14, UR10, 0x6, UR23 ;  /* 0x000000060a0e78a4 */ /* 0x000fe2000f8e0217 */
[----:B------:R-:W-:Y:S01]  /*0470*/  IADD3 R23, PT, PT, R9, UR5, RZ ;  /* 0x0000000509177c10 */ /* 0x000fe2000fffe0ff */
[----:B------:R-:W-:Y:S01]  /*0480*/  UIMAD UR15, UR10, 0x7, UR23 ;  /* 0x000000070a0f78a4 */ /* 0x000fe2000f8e0217 */
[----:B------:R-:W-:Y:S01]  /*0490*/  VIADD R25, R13, UR5 ;  /* 0x000000050d197c36 */ /* 0x000fe20008000000 */
[----:B------:R-:W-:Y:S01]  /*04a0*/  IADD3 R27, PT, PT, R22, UR5, RZ ;  /* 0x00000005161b7c10 */ /* 0x000fe2000fffe0ff */
[----:B------:R-:W-:Y:S01]  /*04b0*/  UIADD3 UR26, UPT, UPT, -UR8, URZ, URZ ;  /* 0x000000ff081a7290 */ /* 0x000fe2000fffe1ff */
[----:B------:R-:W-:Y:S01]  /*04c0*/  IADD3 R29, PT, PT, R8, UR5, RZ ;  /* 0x00000005081d7c10 */ /* 0x000fe2000fffe0ff */
[----:B------:R-:W-:-:S02]  /*04d0*/  UIADD3 UR24, UPT, UPT, UR9, UR5, URZ ;  /* 0x0000000509187290 */ /* 0x000fc4000fffe0ff */
[----:B------:R-:W-:Y:S01]  /*04e0*/  UIADD3 UR25, UPT, UPT, UR23, UR5, URZ ;  /* 0x0000000517197290 */ /* 0x000fe2000fffe0ff */
[----:B------:R-:W0:Y:S01]  /*04f0*/  LDCU.128 UR16, c[0x0][0x380] ;  /* 0x00007000ff1077ac */ /* 0x000e220008000c00 */
[----:B------:R-:W-:Y:S02]  /*0500*/  UIADD3 UR6, UPT, UPT, UR6, UR5, URZ ;  /* 0x0000000506067290 */ /* 0x000fe4000fffe0ff */
[----:B------:R-:W-:Y:S02]  /*0510*/  UIADD3 UR11, UPT, UPT, UR11, UR5, URZ ;  /* 0x000000050b0b7290 */ /* 0x000fe4000fffe0ff */
[----:B------:R-:W-:Y:S02]  /*0520*/  UIADD3 UR12, UPT, UPT, UR12, UR5, URZ ;  /* 0x000000050c0c7290 */ /* 0x000fe4000fffe0ff */
[----:B------:R-:W-:Y:S02]  /*0530*/  UIADD3 UR13, UPT, UPT, UR13, UR5, URZ ;  /* 0x000000050d0d7290 */ /* 0x000fe4000fffe0ff */
[----:B------:R-:W-:-:S02]  /*0540*/  UIADD3 UR14, UPT, UPT, UR14, UR5, URZ ;  /* 0x000000050e0e7290 */ /* 0x000fc4000fffe0ff */
[----:B------:R-:W-:-:S12]  /*0550*/  UIADD3 UR15, UPT, UPT, UR15, UR5, URZ ;  /* 0x000000050f0f7290 */ /* 0x000fd8000fffe0ff */
.L_x_56:
[----:B------:R-:W-:Y:S01]  /*0560*/  HFMA2 R16, -RZ, RZ, 0, 2.384185791015625e-07 ;  /* 0x00000004ff107431 */ /* 0x000fe200000001ff */
[----:B0-----:R-:W-:-:S06]  /*0570*/  UIMAD.WIDE.U32 UR28, UR25, 0x4, UR18 ;  /* 0x00000004191c78a5 */ /* 0x001fcc000f8e0012 */
[----:B------:R-:W-:Y:S01]  /*0580*/  MOV R14, UR28 ;  /* 0x0000001c000e7c02 */ /* 0x000fe20008000f00 */
[----:B------:R-:W-:Y:S02]  /*0590*/  IMAD.U32 R15, RZ, RZ, UR29 ;  /* 0x0000001dff0f7e24 */ /* 0x000fe4000f8e00ff */
[----:B------:R-:W-:-:S03]  /*05a0*/  IMAD.WIDE R16, R29, R16, UR16 ;  /* 0x000000101d107e25 */ /* 0x000fc6000f8e0210 */
[----:B------:R-:W2:Y:S04]  /*05b0*/  LDG.E R14, desc[UR20][R14.64] ;  /* 0x000000140e0e7981 */ /* 0x000ea8000c1e1900 */
[----:B------:R-:W2:Y:S01]  /*05c0*/  LDG.E R17, desc[UR20][R16.64] ;  /* 0x0000001410117981 */ /* 0x000ea2000c1e1900 */
[----:B------:R-:W-:Y:S01]  /*05d0*/  UIMAD.WIDE.U32 UR28, UR24, 0x4, UR18 ;  /* 0x00000004181c78a5 */ /* 0x000fe2000f8e0012 */
[----:B------:R-:W-:-:S05]  /*05e0*/  MOV R21, 0x4 ;  /* 0x0000000400157802 */ /* 0x000fca0000000f00 */
[----:B------:R-:W-:Y:S01]  /*05f0*/  IMAD.WIDE R20, R2, R21, UR16 ;  /* 0x0000001002147e25 */ /* 0x000fe2000f8e0215 */
[----:B------:R-:W-:-:S05]  /*0600*/  MOV R19, UR29 ;  /* 0x0000001d00137c02 */ /* 0x000fca0008000f00 */
[----:B------:R-:W3:Y:S01]  /*0610*/  LDG.E R21, desc[UR20][R20.64] ;  /* 0x0000001414157981 */ /* 0x000ee2000c1e1900 */
[----:B--2---:R-:W-:Y:S01]  /*0620*/  FFMA R14, R17, R14, R18 ;  /* 0x0000000e110e7223 */ /* 0x004fe20000000012 */
[----:B------:R-:W-:-:S06]  /*0630*/  MOV R18, UR28 ;  /* 0x0000001c00127c02 */ /* 0x000fcc0008000f00 */
[----:B------:R-:W3:Y:S01]  /*0640*/  LDG.E R18, desc[UR20][R18.64] ;  /* 0x0000001412127981 */ /* 0x000ee2000c1e1900 */
[----:B------:R-:W-:Y:S01]  /*0650*/  HFMA2 R17, -RZ, RZ, 0, 2.384185791015625e-07 ;  /* 0x00000004ff117431 */ /* 0x000fe200000001ff */
[----:B------:R-:W-:-:S06]  /*0660*/  UIMAD.WIDE.U32 UR28, UR6, 0x4, UR18 ;  /* 0x00000004061c78a5 */ /* 0x000fcc000f8e0012 */
[----:B------:R-:W-:Y:S01]  /*0670*/  MOV R15, UR29 ;  /* 0x0000001d000f7c02 */ /* 0x000fe20008000f00 */
[----:B------:R-:W-:-:S06]  /*0680*/  IMAD.WIDE R16, R24, R17, UR16 ;  /* 0x0000001018107e25 */ /* 0x000fcc000f8e0211 */
[----:B------:R-:W2:Y:S01]  /*0690*/  LDG.E R17, desc[UR20][R16.64] ;  /* 0x0000001410117981 */ /* 0x000ea2000c1e1900 */
[----:B---3--:R-:W-:Y:S01]  /*06a0*/  FFMA R18, R21, R18, R14 ;  /* 0x0000001215127223 */ /* 0x008fe2000000000e */
[----:B------:R-:W-:-:S06]  /*06b0*/  IMAD.U32 R14, RZ, RZ, UR28 ;  /* 0x0000001cff0e7e24 */ /* 0x000fcc000f8e00ff */
        /* <DEDUP_REMOVED lines=9> */
[----:B------:R-:W-:Y:S01]  /*0750*/  UIMAD.WIDE.U32 UR28, UR12, 0x4, UR18 ;  /* 0x000000040c1c78a5 */ /* 0x000fe2000f8e0012 */
[----:B------:R-:W-:-:S04]  /*0760*/  IMAD.MOV.U32 R17, RZ, RZ, 0x4 ;  /* 0x00000004ff117424 */ /* 0x000fc800078e00ff */
[----:B------:R-:W-:Y:S01]  /*0770*/  IMAD.WIDE R16, R28, R17, UR16 ;  /* 0x000000101c107e25 */ /* 0x000fe2000f8e0211 */
[----:B------:R-:W-:-:S05]  /*0780*/  MOV R15, UR29 ;  /* 0x0000001d000f7c02 */ /* 0x000fca0008000f00 */
[----:B------:R-:W2:Y:S01]  /*0790*/  LDG.E R17, desc[UR20][R16.64] ;  /* 0x0000001410117981 */ /* 0x000ea2000c1e1900 */
[----:B---3--:R-:W-:Y:S01]  /*07a0*/  FFMA R18, R21, R18, R14 ;  /* 0x0000001215127223 */ /* 0x008fe2000000000e */
[----:B------:R-:W-:-:S06]  /*07b0*/  MOV R14, UR28 ;  /* 0x0000001c000e7c02 */ /* 0x000fcc0008000f00 */
[----:B------:R-:W2:Y:S01]  /*07c0*/  LDG.E R14, desc[UR20][R14.64] ;  /* 0x000000140e0e7981 */ /* 0x000ea2000c1e1900 */
[----:B------:R-:W-:Y:S01]  /*07d0*/  HFMA2 R20, -RZ, RZ, 0, 2.384185791015625e-07 ;  /* 0x00000004ff147431 */ /* 0x000fe200000001ff */
[----:B------:R-:W-:-:S06]  /*07e0*/  UIMAD.WIDE.U32 UR28, UR13, 0x4, UR18 ;  /* 0x000000040d1c78a5 */ /* 0x000fcc000f8e0012 */
[----:B------:R-:W-:Y:S02]  /*07f0*/  IMAD.U32 R19, RZ, RZ, UR29 ;  /* 0x0000001dff137e24 */ /* 0x000fe4000f8e00ff */
[----:B------:R-:W-:-:S06]  /*0800*/  IMAD.WIDE R20, R23, R20, UR16 ;  /* 0x0000001017147e25 */ /* 0x000fcc000f8e0214 */
[----:B------:R-:W3:Y:S01]  /*0810*/  LDG.E R21, desc[UR20][R20.64] ;  /* 0x0000001414157981 */ /* 0x000ee2000c1e1900 */
[----:B--2---:R-:W-:Y:S01]  /*0820*/  FFMA R14, R17, R14, R18 ;  /* 0x0000000e110e7223 */ /* 0x004fe20000000012 */
[----:B------:R-:W-:-:S06]  /*0830*/  MOV R18, UR28 ;  /* 0x0000001c00127c02 */ /* 0x000fcc0008000f00 */
[----:B------:R-:W3:Y:S01]  /*0840*/  LDG.E R18, desc[UR20][R18.64] ;  /* 0x0000001412127981 */ /* 0x000ee2000c1e1900 */
[----:B------:R-:W-:Y:S01]  /*0850*/  UIMAD.WIDE.U32 UR28, UR14, 0x4, UR18 ;  /* 0x000000040e1c78a5 */ /* 0x000fe2000f8e0012 */
[----:B------:R-:W-:-:S05]  /*0860*/  MOV R16, 0x4 ;  /* 0x0000000400107802 */ /* 0x000fca0000000f00 */
[----:B------:R-:W-:Y:S01]  /*0870*/  MOV R17, UR29 ;  /* 0x0000001d00117c02 */ /* 0x000fe20008000f00 */
[----:B---3--:R-:W-:Y:S01]  /*0880*/  FFMA R18, R21, R18, R14 ;  /* 0x0000001215127223 */ /* 0x008fe2000000000e */
[----:B------:R-:W-:Y:S01]  /*0890*/  IMAD.WIDE R14, R25, R16, UR16 ;  /* 0x00000010190e7e25 */ /* 0x000fe2000f8e0210 */
[----:B------:R-:W-:-:S05]  /*08a0*/  MOV R16, UR28 ;  /* 0x0000001c00107c02 */ /* 0x000fca0008000f00 */
[----:B------:R0:W2:Y:S04]  /*08b0*/  LDG.E R15, desc[UR20][R14.64] ;  /* 0x000000140e0f7981 */ /* 0x0000a8000c1e1900 */
[----:B------:R-:W2:Y:S01]  /*08c0*/  LDG.E R16, desc[UR20][R16.64] ;  /* 0x0000001410107981 */ /* 0x000ea2000c1e1900 */
[----:B------:R-:W-:Y:S01]  /*08d0*/  UIMAD.WIDE.U32 UR28, UR15, 0x4, UR18 ;  /* 0x000000040f1c78a5 */ /* 0x000fe2000f8e0012 */
[----:B0-----:R-:W-:-:S05]  /*08e0*/  HFMA2 R14, -RZ, RZ, 0, 2.384185791015625e-07 ;  /* 0x00000004ff0e7431 */ /* 0x001fca00000001ff */
[----:B------:R-:W-:Y:S01]  /*08f0*/  IMAD.U32 R20, RZ, RZ, UR28 ;  /* 0x0000001cff147e24 */ /* 0x000fe2000f8e00ff */
[----:B------:R-:W-:-:S05]  /*0900*/  MOV R21, UR29 ;  /* 0x0000001d00157c02 */ /* 0x000fca0008000f00 */
[----:B------:R-:W3:Y:S01]  /*0910*/  LDG.E R20, desc[UR20][R20.64] ;  /* 0x0000001414147981 */ /* 0x000ee2000c1e1900 */
[----:B--2---:R-:W-:Y:S01]  /*0920*/  FFMA R15, R15, R16, R18 ;  /* 0x000000100f0f7223 */ /* 0x004fe20000000012 */
[----:B------:R-:W-:-:S06]  /*0930*/  IMAD.WIDE R18, R27, R14, UR16 ;  /* 0x000000101b127e25 */ /* 0x000fcc000f8e020e */
[----:B------:R-:W3:Y:S01]  /*0940*/  LDG.E R18, desc[UR20][R18.64] ;  /* 0x0000001412127981 */ /* 0x000ee2000c1e1900 */
[----:B------:R-:W-:-:S04]  /*0950*/  UIADD3 UR26, UPT, UPT, UR26, 0x8, URZ ;  /* 0x000000081a1a7890 */ /* 0x000fc8000fffe0ff */
[----:B------:R-:W-:Y:S01]  /*0960*/  UISETP.NE.AND UP1, UPT, UR26, URZ, UPT ;  /* 0x000000ff1a00728c */ /* 0x000fe2000bf25270 */
[C---:B------:R-:W-:Y:S01]  /*0970*/  LEA R2, R5.reuse, R2, 0x3 ;  /* 0x0000000205027211 */ /* 0x040fe200078e18ff */
[C---:B------:R-:W-:Y:S01]  /*0980*/  IMAD R28, R5.reuse, 0x8, R28 ;  /* 0x00000008051c7824 */ /* 0x040fe200078e021c */
[C---:B------:R-:W-:Y:S02]  /*0990*/  LEA R24, R5.reuse, R24, 0x3 ;  /* 0x0000001805187211 */ /* 0x040fe400078e18ff */
[C---:B------:R-:W-:Y:S02]  /*09a0*/  LEA R26, R5.reuse, R26, 0x3 ;  /* 0x0000001a051a7211 */ /* 0x040fe400078e18ff */
[C---:B------:R-:W-:Y:S02]  /*09b0*/  LEA R23, R5.reuse, R23, 0x3 ;  /* 0x0000001705177211 */ /* 0x040fe400078e18ff */
[C---:B------:R-:W-:Y:S02]  /*09c0*/  LEA R25, R5.reuse, R25, 0x3 ;  /* 0x0000001905197211 */ /* 0x040fe400078e18ff */
[----:B------:R-:W-:-:S02]  /*09d0*/  LEA R27, R5, R27, 0x3 ;  /* 0x0000001b051b7211 */ /* 0x000fc400078e18ff */
[----:B------:R-:W-:Y:S01]  /*09e0*/  LEA R29, R5, R29, 0x3 ;  /* 0x0000001d051d7211 */ /* 0x000fe200078e18ff */
[----:B------:R-:W-:Y:S02]  /*09f0*/  ULEA UR24, UR10, UR24, 0x3 ;  /* 0x000000180a187291 */ /* 0x000fe4000f8e18ff */
[----:B------:R-:W-:Y:S02]  /*0a00*/  ULEA UR6, UR10, UR6, 0x3 ;  /* 0x000000060a067291 */ /* 0x000fe4000f8e18ff */
[----:B------:R-:W-:Y:S02]  /*0a10*/  ULEA UR11, UR10, UR11, 0x3 ;  /* 0x0000000b0a0b7291 */ /* 0x000fe4000f8e18ff */
[----:B------:R-:W-:Y:S02]  /*0a20*/  ULEA UR12, UR10, UR12, 0x3 ;  /* 0x0000000c0a0c7291 */ /* 0x000fe4000f8e18ff */
[----:B------:R-:W-:Y:S02]  /*0a30*/  ULEA UR13, UR10, UR13, 0x3 ;  /* 0x0000000d0a0d7291 */ /* 0x000fe4000f8e18ff */
[----:B------:R-:W-:-:S02]  /*0a40*/  ULEA UR14, UR10, UR14, 0x3 ;  /* 0x0000000e0a0e7291 */ /* 0x000fc4000f8e18ff */
[----:B------:R-:W-:Y:S02]  /*0a50*/  ULEA UR15, UR10, UR15, 0x3 ;  /* 0x0000000f0a0f7291 */ /* 0x000fe4000f8e18ff */
[----:B------:R-:W-:Y:S01]  /*0a60*/  ULEA UR25, UR10, UR25, 0x3 ;  /* 0x000000190a197291 */ /* 0x000fe2000f8e18ff */
[----:B---3--:R-:W-:Y:S01]  /*0a70*/  FFMA R18, R18, R20, R15 ;  /* 0x0000001412127223 */ /* 0x008fe2000000000f */
[----:B------:R-:W-:Y:S10]  /*0a80*/  BRA.U UP1, `(.L_x_56) ;  /* 0xfffffff901b47547 */ /* 0x000ff4000b83ffff */
[----:B------:R-:W-:-:S05]  /*0a90*/  UMOV UR6, UR8 ;  /* 0x0000000800067c82 */ /* 0x000fca0008000000 */
.L_x_55:
[----:B------:R-:W0:Y:S02]  /*0aa0*/  LDCU UR11, c[0x0][0x3a4] ;  /* 0x00007480ff0b77ac */ /* 0x000e240008000800 */
[----:B0-----:R-:W-:-:S04]  /*0ab0*/  ULOP3.LUT UR11, UR11, 0x7, URZ, 0xc0, !UPT ;  /* 0x000000070b0b7892 */ /* 0x001fc8000f8ec0ff */
[----:B------:R-:W-:-:S09]  /*0ac0*/  UISETP.NE.AND UP1, UPT, UR11, URZ, UPT ;  /* 0x000000ff0b00728c */ /* 0x000fd2000bf25270 */
[----:B------:R-:W-:Y:S05]  /*0ad0*/  BRA.U !UP1, `(.L_x_57) ;  /* 0x0000000509907547 */ /* 0x000fea000b800000 */
[----:B------:R-:W-:Y:S01]  /*0ae0*/  UIADD3 UR11, UPT, UPT, UR11, -0x1, URZ ;  /* 0xffffffff0b0b7890 */ /* 0x000fe2000fffe0ff */
[----:B------:R-:W-:Y:S01]  /*0af0*/  VIADD R2, R0, UR5 ;  /* 0x0000000500027c36 */ /* 0x000fe20008000000 */
[----:B------:R-:W-:Y:S02]  /*0b00*/  UISETP.NE.AND UP2, UPT, UR22, URZ, UPT ;  /* 0x000000ff1600728c */ /* 0x000fe4000bf45270 */
[----:B------:R-:W-:Y:S02]  /*0b10*/  UISETP.GE.U32.AND UP1, UPT, UR11, 0x3, UPT ;  /* 0x000000030b00788c */ /* 0x000fe4000bf26070 */
[----:B------:R-:W-:-:S07]  /*0b20*/  UIADD3 UR16, UPT, UPT, UR23, UR5, URZ ;  /* 0x0000000517107290 */ /* 0x000fce000fffe0ff */
[----:B------:R-:W-:Y:S05]  /*0b30*/  BRA.U !UP1, `(.L_x_58) ;  /* 0x0000000109c07547 */ /* 0x000fea000b800000 */
[----:B------:R-:W0:Y:S01]  /*0b40*/  LDCU.64 UR28, c[0x0][0x398] ;  /* 0x00007300ff1c77ac */ /* 0x000e220008000a00 */
[----:B------:R-:W-:Y:S01]  /*0b50*/  MOV R21, 0x4 ;  /* 0x0000000400157802 */ /* 0x000fe20000000f00 */
[----:B------:R-:W-:Y:S01]  /*0b60*/  HFMA2 R25, -RZ, RZ, 0, 2.384185791015625e-07 ;  /* 0x00000004ff197431 */ /* 0x000fe200000001ff */
[----:B------:R-:W1:Y:S01]  /*0b70*/  LDCU.128 UR24, c[0x0][0x380] ;  /* 0x00007000ff1877ac */ /* 0x000e620008000c00 */
[----:B------:R-:W-:Y:S01]  /*0b80*/  UIMAD UR11, UR6, UR10, UR16 ;  /* 0x0000000a060b72a4 */ /* 0x000fe2000f8e0210 */
[----:B0-----:R-:W-:-:S03]  /*0b90*/  MOV R14, UR28 ;  /* 0x0000001c000e7c02 */ /* 0x001fc60008000f00 */
[----:B-1----:R-:W-:Y:S02]  /*0ba0*/  UIMAD.WIDE.U32 UR12, UR11, 0x4, UR26 ;  /* 0x000000040b0c78a5 */ /* 0x002fe4000f8e001a */
[----:B------:R-:W-:Y:S01]  /*0bb0*/  IMAD R17, R14, UR6, R7 ;  /* 0x000000060e117c24 */ /* 0x000fe2000f8e0207 */
[----:B------:R-:W-:-:S03]  /*0bc0*/  UIADD3 UR11, UPT, UPT, UR11, UR10, URZ ;  /* 0x0000000a0b0b7290 */ /* 0x000fc6000fffe0ff */
[C---:B------:R-:W-:Y:S01]  /*0bd0*/  IMAD R20, R17.reuse, UR29, R2 ;  /* 0x0000001d11147c24 */ /* 0x040fe2000f8e0202 */
[----:B------:R-:W-:Y:S01]  /*0be0*/  IADD3 R27, PT, PT, R17, UR28, RZ ;  /* 0x0000001c111b7c10 */ /* 0x000fe2000fffe0ff */
[----:B------:R-:W-:Y:S01]  /*0bf0*/  IMAD.U32 R15, RZ, RZ, UR13 ;  /* 0x0000000dff0f7e24 */ /* 0x000fe2000f8e00ff */
[----:B------:R-:W-:Y:S01]  /*0c00*/  MOV R29, 0x4 ;  /* 0x00000004001d7802 */ /* 0x000fe20000000f00 */
[----:B------:R-:W-:Y:S01]  /*0c10*/  IMAD.WIDE R20, R20, R21, UR24 ;  /* 0x0000001814147e25 */ /* 0x000fe2000f8e0215 */
[----:B------:R-:W-:-:S03]  /*0c20*/  MOV R14, UR12 ;  /* 0x0000000c000e7c02 */ /* 0x000fc60008000f00 */
[C-C-:B------:R-:W-:Y:S01]  /*0c30*/  IMAD R24, R27.reuse, UR29, R2.reuse ;  /* 0x0000001d1b187c24 */ /* 0x140fe2000f8e0202 */
[----:B------:R-:W-:Y:S01]  /*0c40*/  IADD3 R27, PT, PT, R27, UR28, RZ ;  /* 0x0000001c1b1b7c10 */ /* 0x000fe2000fffe0ff */
[----:B------:R-:W-:Y:S01]  /*0c50*/  UIADD3 UR14, UPT, UPT, UR11, UR10, URZ ;  /* 0x0000000a0b0e7290 */ /* 0x000fe2000fffe0ff */
[----:B------:R0:W2:Y:S01]  /*0c60*/  LDG.E R23, desc[UR20][R20.64] ;  /* 0x0000001414177981 */ /* 0x0000a2000c1e1900 */
[----:B------:R-:W-:Y:S02]  /*0c70*/  UIMAD.WIDE.U32 UR12, UR11, 0x4, UR26 ;  /* 0x000000040b0c78a5 */ /* 0x000fe4000f8e001a */
[C---:B------:R-:W-:Y:S01]  /*0c80*/  IMAD R26, R27.reuse, UR29, R2 ;  /* 0x0000001d1b1a7c24 */ /* 0x040fe2000f8e0202 */
[----:B------:R-:W-:Y:S01]  /*0c90*/  UIMAD.WIDE.U32 UR18, UR14, 0x4, UR26 ;  /* 0x000000040e1278a5 */ /* 0x000fe2000f8e001a */
[----:B------:R-:W-:Y:S01]  /*0ca0*/  IADD3 R27, PT, PT, R27, UR28, RZ ;  /* 0x0000001c1b1b7c10 */ /* 0x000fe2000fffe0ff */
[----:B------:R-:W-:Y:S01]  /*0cb0*/  UIADD3 UR14, UPT, UPT, UR14, UR10, URZ ;  /* 0x0000000a0e0e7290 */ /* 0x000fe2000fffe0ff */
[----:B------:R-:W-:Y:S01]  /*0cc0*/  IMAD.U32 R17, RZ, RZ, UR13 ;  /* 0x0000000dff117e24 */ /* 0x000fe2000f8e00ff */
[----:B------:R1:W2:Y:S01]  /*0cd0*/  LDG.E R19, desc[UR20][R14.64] ;  /* 0x000000140e137981 */ /* 0x0002a2000c1e1900 */
[----:B------:R-:W-:-:S04]  /*0ce0*/  IMAD.WIDE R24, R24, R25, UR24 ;  /* 0x0000001818187e25 */ /* 0x000fc8000f8e0219 */
[----:B0-----:R-:W-:-:S04]  /*0cf0*/  IMAD.WIDE R20, R26, R29, UR24 ;  /* 0x000000181a147e25 */ /* 0x001fc8000f8e021d */
[----:B------:R-:W-:Y:S01]  /*0d00*/  HFMA2 R26, -RZ, RZ, 0, 2.384185791015625e-07 ;  /* 0x00000004ff1a7431 */ /* 0x000fe200000001ff */
[----:B------:R-:W-:Y:S01]  /*0d10*/  MOV R16, UR12 ;  /* 0x0000000c00107c02 */ /* 0x000fe20008000f00 */
[----:B------:R-:W-:Y:S01]  /*0d20*/  UIMAD.WIDE.U32 UR12, UR14, 0x4, UR26 ;  /* 0x000000040e0c78a5 */ /* 0x000fe2000f8e001a */
[----:B------:R-:W-:Y:S01]  /*0d30*/  IMAD R27, R27, UR29, R2 ;  /* 0x0000001d1b1b7c24 */ /* 0x000fe2000f8e0202 */
[----:B-1----:R-:W-:Y:S01]  /*0d40*/  MOV R14, UR18 ;  /* 0x00000012000e7c02 */ /* 0x002fe20008000f00 */
[----:B------:R0:W3:Y:S01]  /*0d50*/  LDG.E R28, desc[UR20][R24.64] ;  /* 0x00000014181c7981 */ /* 0x0000e2000c1e1900 */
[----:B------:R-:W-:-:S03]  /*0d60*/  MOV R15, UR19 ;  /* 0x00000013000f7c02 */ /* 0x000fc60008000f00 */
[----:B------:R-:W3:Y:S01]  /*0d70*/  LDG.E R17, desc[UR20][R16.64] ;  /* 0x0000001410117981 */ /* 0x000ee2000c1e1900 */
[----:B------:R-:W-:-:S03]  /*0d80*/  IMAD.WIDE R26, R27, R26, UR24 ;  /* 0x000000181b1a7e25 */ /* 0x000fc6000f8e021a */
[----:B------:R-:W4:Y:S01]  /*0d90*/  LDG.E R14, desc[UR20][R14.64] ;  /* 0x000000140e0e7981 */ /* 0x000f22000c1e1900 */
[----:B0-----:R-:W-:Y:S01]  /*0da0*/  IMAD.U32 R24, RZ, RZ, UR12 ;  /* 0x0000000cff187e24 */ /* 0x001fe2000f8e00ff */
[----:B------:R-:W-:Y:S02]  /*0db0*/  MOV R25, UR13 ;  /* 0x0000000d00197c02 */ /* 0x000fe40008000f00 */
[----:B------:R-:W4:Y:S04]  /*0dc0*/  LDG.E R21, desc[UR20][R20.64] ;  /* 0x0000001414157981 */ /* 0x000f28000c1e1900 */
[----:B------:R-:W5:Y:S04]  /*0dd0*/  LDG.E R24, desc[UR20][R24.64] ;  /* 0x0000001418187981 */ /* 0x000f68000c1e1900 */
[----:B------:R-:W5:Y:S01]  /*0de0*/  LDG.E R27, desc[UR20][R26.64] ;  /* 0x000000141a1b7981 */ /* 0x000f62000c1e1900 */
[----:B------:R-:W-:Y:S01]  /*0df0*/  UIADD3 UR6, UPT, UPT, UR6, 0x4, URZ ;  /* 0x0000000406067890 */ /* 0x000fe2000fffe0ff */
[----:B--2---:R-:W-:-:S04]  /*0e00*/  FFMA R19, R23, R19, R18 ;  /* 0x0000001317137223 */ /* 0x004fc80000000012 */
[----:B---3--:R-:W-:-:S04]  /*0e10*/  FFMA R28, R28, R17, R19 ;  /* 0x000000111c1c7223 */ /* 0x008fc80000000013 */
[----:B----4-:R-:W-:-:S04]  /*0e20*/  FFMA R28, R21, R14, R28 ;  /* 0x0000000e151c7223 */ /* 0x010fc8000000001c */
[----:B-----5:R-:W-:-:S07]  /*0e30*/  FFMA R18, R27, R24, R28 ;  /* 0x000000181b127223 */ /* 0x020fce000000001c */
.L_x_58:
[----:B------:R-:W-:Y:S05]  /*0e40*/  BRA.U !UP2, `(.L_x_57) ;  /* 0x000000010ab47547 */ /* 0x000fea000b800000 */
[----:B------:R-:W-:Y:S01]  /*0e50*/  UISETP.NE.AND UP1, UPT, UR22, 0x1, UPT ;  /* 0x000000011600788c */ /* 0x000fe2000bf25270 */
[----:B------:R-:W-:Y:S01]  /*0e60*/  MOV R14, UR6 ;  /* 0x00000006000e7c02 */ /* 0x000fe20008000f00 */
[----:B------:R-:W-:Y:S01]  /*0e70*/  ULOP3.LUT UP2, URZ, UR10, 0x1, URZ, 0xc0, !UPT ;  /* 0x000000010aff7892 */ /* 0x000fe2000f84c0ff */
[----:B------:R-:W-:Y:S01]  /*0e80*/  IMAD.MOV.U32 R25, RZ, RZ, 0x4 ;  /* 0x00000004ff197424 */ /* 0x000fe200078e00ff */
[----:B------:R-:W-:Y:S02]  /*0e90*/  MOV R27, 0x4 ;  /* 0x00000004001b7802 */ /* 0x000fe40000000f00 */
[----:B------:R-:W-:Y:S02]  /*0ea0*/  PLOP3.LUT P0, PT, PT, PT, UP1, 0x80, 0x8 ;  /* 0x000000000008781c */ /* 0x000fe40003f0f018 */
[----:B------:R-:W-:-:S03]  /*0eb0*/  PLOP3.LUT P1, PT, PT, PT, UP2, 0x80, 0x8 ;  /* 0x000000000008781c */ /* 0x000fc60003f2f028 */
[----:B------:R-:W0:Y:S02]  /*0ec0*/  @UP1 LDCU.64 UR14, c[0x0][0x398] ;  /* 0x00007300ff0e17ac */ /* 0x000e240008000a00 */
[----:B------:R-:W1:Y:S01]  /*0ed0*/  @UP2 LDCU.64 UR18, c[0x0][0x398] ;  /* 0x00007300ff1227ac */ /* 0x000e620008000a00 */
[----:B------:R-:W2:Y:S01]  /*0ee0*/  @UP1 LDCU.128 UR24, c[0x0][0x380] ;  /* 0x00007000ff1817ac */ /* 0x000ea20008000c00 */
[----:B------:R-:W3:Y:S01]  /*0ef0*/  @UP2 LDCU.128 UR28, c[0x0][0x380] ;  /* 0x00007000ff1c27ac */ /* 0x000ee20008000c00 */
[----:B------:R-:W-:-:S03]  /*0f00*/  @UP1 UIMAD UR12, UR6, UR10, UR16 ;  /* 0x0000000a060c12a4 */ /* 0x000fc6000f8e0210 */
[--C-:B0-----:R-:W-:Y:S01]  /*0f10*/  @P0 IMAD R15, R14, UR14, R7.reuse ;  /* 0x0000000e0e0f0c24 */ /* 0x101fe2000f8e0207 */
[----:B------:R-:W-:Y:S01]  /*0f20*/  @UP1 UIADD3 UR6, UPT, UPT, UR6, 0x2, URZ ;  /* 0x0000000206061890 */ /* 0x000fe2000fffe0ff */
[----:B-1----:R-:W-:Y:S02]  /*0f30*/  MOV R14, UR18 ;  /* 0x00000012000e7c02 */ /* 0x002fe40008000f00 */
[C-C-:B------:R-:W-:Y:S01]  /*0f40*/  @P0 IMAD R24, R15.reuse, UR15, R2.reuse ;  /* 0x0000000f0f180c24 */ /* 0x140fe2000f8e0202 */
[----:B------:R-:W-:Y:S01]  /*0f50*/  @P0 IADD3 R17, PT, PT, R15, UR14, RZ ;  /* 0x0000000e0f110c10 */ /* 0x000fe2000fffe0ff */
[----:B------:R-:W-:Y:S02]  /*0f60*/  @UP1 UIADD3 UR14, UPT, UPT, UR12, UR10, URZ ;  /* 0x0000000a0c0e1290 */ /* 0x000fe4000fffe0ff */
[----:B--2---:R-:W-:Y:S01]  /*0f70*/  @UP1 UIMAD.WIDE.U32 UR12, UR12, 0x4, UR26 ;  /* 0x000000040c0c18a5 */ /* 0x004fe2000f8e001a */
[----:B------:R-:W-:Y:S01]  /*0f80*/  @P1 IMAD R29, R14, UR6, R7 ;  /* 0x000000060e1d1c24 */ /* 0x000fe2000f8e0207 */
[----:B------:R-:W-:Y:S01]  /*0f90*/  @UP2 UIMAD UR10, UR6, UR10, UR16 ;  /* 0x0000000a060a22a4 */ /* 0x000fe2000f8e0210 */
[--C-:B------:R-:W-:Y:S01]  /*0fa0*/  @P0 IMAD R26, R17, UR15, R2.reuse ;  /* 0x0000000f111a0c24 */ /* 0x100fe2000f8e0202 */
[----:B------:R-:W-:Y:S01]  /*0fb0*/  @UP1 UIMAD.WIDE.U32 UR14, UR14, 0x4, UR26 ;  /* 0x000000040e0e18a5 */ /* 0x000fe2000f8e001a */
[----:B------:R-:W-:Y:S01]  /*0fc0*/  @P0 IMAD.WIDE R24, R24, R25, UR24 ;  /* 0x0000001818180e25 */ /* 0x000fe2000f8e0219 */
[----:B------:R-:W-:Y:S01]  /*0fd0*/  MOV R15, UR13 ;  /* 0x0000000d000f7c02 */ /* 0x000fe20008000f00 */
[----:B---3--:R-:W-:Y:S01]  /*0fe0*/  @UP2 UIMAD.WIDE.U32 UR10, UR10, 0x4, UR30 ;  /* 0x000000040a0a28a5 */ /* 0x008fe2000f8e001e */
[----:B------:R-:W-:Y:S01]  /*0ff0*/  MOV R14, UR12 ;  /* 0x0000000c000e7c02 */ /* 0x000fe20008000f00 */
[----:B------:R-:W-:Y:S01]  /*1000*/  @P1 IMAD R29, R29, UR19, R2 ;  /* 0x000000131d1d1c24 */ /* 0x000fe2000f8e0202 */
[----:B------:R-:W-:-:S02]  /*1010*/  MOV R16, UR28 ;  /* 0x0000001c00107c02 */ /* 0x000fc40008000f00 */
[----:B------:R-:W-:Y:S01]  /*1020*/  MOV R17, UR29 ;  /* 0x0000001d00117c02 */ /* 0x000fe20008000f00 */
[----:B------:R-:W-:Y:S01]  /*1030*/  @P0 IMAD.WIDE R26, R26, R27, UR24 ;  /* 0x000000181a1a0e25 */ /* 0x000fe2000f8e021b */
[----:B------:R-:W-:Y:S01]  /*1040*/  MOV R20, UR14 ;  /* 0x0000000e00147c02 */ /* 0x000fe20008000f00 */
[----:B------:R-:W2:Y:S02]  /*1050*/  @P0 LDG.E R15, desc[UR20][R14.64] ;  /* 0x000000140e0f0981 */ /* 0x000ea4000c1e1900 */
[----:B------:R-:W-:Y:S02]  /*1060*/  IMAD.U32 R21, RZ, RZ, UR15 ;  /* 0x0000000fff157e24 */ /* 0x000fe4000f8e00ff */
[----:B------:R-:W2:Y:S01]  /*1070*/  @P0 LDG.E R25, desc[UR20][R24.64] ;  /* 0x0000001418190981 */ /* 0x000ea2000c1e1900 */
[----:B------:R-:W-:Y:S01]  /*1080*/  @P1 IMAD.WIDE R28, R29, 0x4, R16 ;  /* 0x000000041d1c1825 */ /* 0x000fe200078e0210 */
[----:B------:R-:W-:Y:S02]  /*1090*/  MOV R16, UR10 ;  /* 0x0000000a00107c02 */ /* 0x000fe40008000f00 */
[----:B------:R-:W-:Y:S01]  /*10a0*/  MOV R17, UR11 ;  /* 0x0000000b00117c02 */ /* 0x000fe20008000f00 */
[----:B------:R-:W3:Y:S04]  /*10b0*/  @P0 LDG.E R20, desc[UR20][R20.64] ;  /* 0x0000001414140981 */ /* 0x000ee8000c1e1900 */
[----:B------:R-:W3:Y:S04]  /*10c0*/  @P0 LDG.E R26, desc[UR20][R26.64] ;  /* 0x000000141a1a0981 */ /* 0x000ee8000c1e1900 */
[----:B------:R-:W4:Y:S04]  /*10d0*/  @P1 LDG.E R29, desc[UR20][R28.64] ;  /* 0x000000141c1d1981 */ /* 0x000f28000c1e1900 */
[----:B------:R-:W4:Y:S01]  /*10e0*/  @P1 LDG.E R16, desc[UR20][R16.64] ;  /* 0x0000001410101981 */ /* 0x000f22000c1e1900 */
[----:B--2---:R-:W-:-:S04]  /*10f0*/  @P0 FFMA R19, R25, R15, R18 ;  /* 0x0000000f19130223 */ /* 0x004fc80000000012 */
[----:B---3--:R-:W-:-:S04]  /*1100*/  @P0 FFMA R18, R26, R20, R19 ;  /* 0x000000141a120223 */ /* 0x008fc80000000013 */
[----:B----4-:R-:W-:-:S07]  /*1110*/  @P1 FFMA R18, R29, R16, R18 ;  /* 0x000000101d121223 */ /* 0x010fce0000000012 */
.L_x_57:
[----:B------:R-:W0:Y:S01]  /*1120*/  LDCU UR6, c[0x0][0x3a0] ;  /* 0x00007400ff0677ac */ /* 0x000e220008000800 */
[----:B------:R-:W-:-:S04]  /*1130*/  UIADD3 UR5, UPT, UPT, UR5, 0x1, URZ ;  /* 0x0000000105057890 */ /* 0x000fc8000fffe0ff */
[----:B0-----:R-:W-:-:S09]  /*1140*/  UISETP.NE.AND UP1, UPT, UR5, UR6, UPT ;  /* 0x000000060500728c */ /* 0x001fd2000bf25270 */
[----:B------:R-:W-:Y:S05]  /*1150*/  BRA.U UP1, `(.L_x_59) ;  /* 0xfffffff101907547 */ /* 0x000fea000b83ffff */
[----:B------:R-:W-:Y:S05]  /*1160*/  BRA.U UP0, `(.L_x_60) ;  /* 0xfffffff100147547 */ /* 0x000fea000b83ffff */
.L_x_54:
[----:B------:R-:W0:Y:S01]  /*1170*/  LDC.64 R4, c[0x0][0x390] ;  /* 0x0000e400ff047b82 */ /* 0x000e220000000a00 */
[----:B------:R-:W1:Y:S02]  /*1180*/  LDCU UR4, c[0x0][0x3ac] ;  /* 0x00007580ff0477ac */ /* 0x000e640008000800 */
[----:B-1----:R-:W-:-:S04]  /*1190*/  IMAD R3, R3, UR4, R0 ;  /* 0x0000000403037c24 */ /* 0x002fc8000f8e0200 */
[----:B0-----:R-:W-:-:S05]  /*11a0*/  IMAD.WIDE R2, R3, 0x4, R4 ;  /* 0x0000000403027825 */ /* 0x001fca00078e0204 */
[----:B------:R-:W-:Y:S01]  /*11b0*/  STG.E desc[UR20][R2.64], R18 ;  /* 0x0000001202007986 */ /* 0x000fe2000c101914 */
[----:B------:R-:W-:Y:S05]  /*11c0*/  EXIT ;  /* 0x000000000000794d */ /* 0x000fea0003800000 */
.L_x_61:
        /* <DEDUP_REMOVED lines=11> */
.L_x_79:


//--------------------- .text._Z14cudaMatrixMultPfS_S_i --------------------------
	.section	.text._Z14cudaMatrixMultPfS_S_i,"ax",@progbits
	.align	128
        .global         _Z14cudaMatrixMultPfS_S_i
        .type           _Z14cudaMatrixMultPfS_S_i,@function
        .size           _Z14cudaMatrixMultPfS_S_i,(.L_x_80 - _Z14cudaMatrixMultPfS_S_i)
        .other          _Z14cudaMatrixMultPfS_S_i,@"STO_CUDA_ENTRY STV_DEFAULT"
_Z14cudaMatrixMultPfS_S_i:
.text._Z14cudaMatrixMultPfS_S_i:
[----:B------:R-:W0:Y:S01]  /*0000*/  LDC R1, c[0x0][0x37c] ;  /* 0x0000df00ff017b82 */ /* 0x000e220000000800 */
[----:B------:R-:W-:Y:S01]  /*0010*/  MOV R0, 0x10 ;  /* 0x0000001000007802 */ /* 0x000fe20000000f00 */
[----:B------:R-:W1:Y:S01]  /*0020*/  LDCU.64 UR4, c[0x4][0x8] ;  /* 0x01000100ff0477ac */ /* 0x000e620008000a00 */
[----:B------:R-:W-:-:S05]  /*0030*/  CS2R R6, SRZ ;  /* 0x0000000000067805 */ /* 0x000fca000001ff00 */
[----:B------:R2:W3:Y:S01]  /*0040*/  LDC.64 R2, c[0x4][R0] ;  /* 0x0100000000027b82 */ /* 0x0004e20000000a00 */
[----:B-1----:R-:W-:Y:S02]  /*0050*/  IMAD.U32 R4, RZ, RZ, UR4 ;  /* 0x00000004ff047e24 */ /* 0x002fe4000f8e00ff */
[----:B--2---:R-:W-:-:S07]  /*0060*/  IMAD.U32 R5, RZ, RZ, UR5 ;  /* 0x00000005ff057e24 */ /* 0x004fce000f8e00ff */
[----:B------:R-:W-:-:S07]  /*0070*/  LEPC R20, `(.L_x_62) ;  /* 0x000000001014794e */ /* 0x000fce0000000000 */
[----:B0--3--:R-:W-:Y:S05]  /*0080*/  CALL.ABS.NOINC R2 ;  /* 0x0000000002007343 */ /* 0x009fea0003c00000 */
.L_x_62:
[----:B------:R-:W0:Y:S01]  /*0090*/  S2R R3, SR_TID.Y ;  /* 0x0000000000037919 */ /* 0x000e220000002200 */
[----:B------:R-:W0:Y:S01]  /*00a0*/  LDC R0, c[0x0][0x364] ;  /* 0x0000d900ff007b82 */ /* 0x000e220000000800 */
[----:B------:R-:W-:Y:S01]  /*00b0*/  BSSY.RECONVERGENT B0, `(.L_x_63) ;  /* 0x00000b0000007945 */ /* 0x000fe20003800200 */
[----:B------:R-:W-:Y:S01]  /*00c0*/  IMAD.MOV.U32 R16, RZ, RZ, RZ ;  /* 0x000000ffff107224 */ /* 0x000fe200078e00ff */
[----:B------:R-:W1:Y:S05]  /*00d0*/  S2R R5, SR_TID.X ;  /* 0x0000000000057919 */ /* 0x000e6a0000002100 */
[----:B------:R-:W0:Y:S08]  /*00e0*/  S2UR UR4, SR_CTAID.Y ;  /* 0x00000000000479c3 */ /* 0x000e300000002600 */
[----:B------:R-:W1:Y:S08]  /*00f0*/  S2UR UR5, SR_CTAID.X ;  /* 0x00000000000579c3 */ /* 0x000e700000002500 */
[----:B------:R-:W1:Y:S08]  /*0100*/  LDC R18, c[0x0][0x360] ;  /* 0x0000d800ff127b82 */ /* 0x000e700000000800 */
[----:B------:R-:W2:Y:S01]  /*0110*/  LDC R19, c[0x0][0x398] ;  /* 0x0000e600ff137b82 */ /* 0x000ea20000000800 */
[----:B0-----:R-:W-:-:S07]  /*0120*/  IMAD R0, R0, UR4, R3 ;  /* 0x0000000400007c24 */ /* 0x001fce000f8e0203 */
[----:B------:R-:W0:Y:S01]  /*0130*/  LDC.64 R22, c[0x0][0x358] ;  /* 0x0000d600ff167b82 */ /* 0x000e220000000a00 */
[----:B-1----:R-:W-:-:S05]  /*0140*/  IMAD R18, R18, UR5, R5 ;  /* 0x0000000512127c24 */ /* 0x002fca000f8e0205 */
[----:B------:R-:W-:Y:S02]  /*0150*/  VIMNMX R2, PT, PT, R0, R18, !PT ;  /* 0x0000001200027248 */ /* 0x000fe40007fe0100 */
[----:B--2---:R-:W-:-:S04]  /*0160*/  ISETP.GE.AND P0, PT, R19, 0x1, PT ;  /* 0x000000011300780c */ /* 0x004fc80003f06270 */
[----:B------:R-:W-:-:S13]  /*0170*/  ISETP.GE.OR P0, PT, R2, R19, !P0 ;  /* 0x000000130200720c */ /* 0x000fda0004706670 */
[----:B------:R-:W-:Y:S05]  /*0180*/  @P0 BRA `(.L_x_64) ;  /* 0x0000000800880947 */ /* 0x000fea0003800000 */
[----:B------:R-:W-:Y:S01]  /*0190*/  ISETP.GE.U32.AND P0, PT, R19, 0x8, PT ;  /* 0x000000081300780c */ /* 0x000fe20003f06070 */
[----:B------:R-:W-:Y:S02]  /*01a0*/  HFMA2 R16, -RZ, RZ, 0, 0 ;  /* 0x00000000ff107431 */ /* 0x000fe400000001ff */
[----:B------:R-:W-:Y:S02]  /*01b0*/  IMAD R7, R0, R19, RZ ;  /* 0x0000001300077224 */ /* 0x000fe400078e02ff */
[----:B------:R-:W-:-:S08]  /*01c0*/  IMAD.MOV.U32 R20, RZ, RZ, RZ ;  /* 0x000000ffff147224 */ /* 0x000fd000078e00ff */
[----:B------:R-:W-:Y:S05]  /*01d0*/  @!P0 BRA `(.L_x_65) ;  /* 0x0000000400088947 */ /* 0x000fea0003800000 */
[----:B------:R-:W1:Y:S01]  /*01e0*/  LDC.64 R4, c[0x0][0x380] ;  /* 0x0000e000ff047b82 */ /* 0x000e620000000a00 */
[----:B------:R-:W-:Y:S01]  /*01f0*/  LOP3.LUT R20, R19, 0x7ffffff8, RZ, 0xc0, !PT ;  /* 0x7ffffff813147812 */ /* 0x000fe200078ec0ff */
[----:B------:R-:W-:Y:S01]  /*0200*/  BSSY.RECONVERGENT B1, `(.L_x_65) ;  /* 0x000003f000017945 */ /* 0x000fe20003800200 */
[----:B------:R-:W-:Y:S01]  /*0210*/  MOV R16, RZ ;  /* 0x000000ff00107202 */ /* 0x000fe20000000f00 */
[----:B------:R-:W-:Y:S02]  /*0220*/  IMAD.MOV.U32 R21, RZ, RZ, R18 ;  /* 0x000000ffff157224 */ /* 0x000fe400078e0012 */
[----:B------:R-:W-:Y:S02]  /*0230*/  IMAD.MOV R24, RZ, RZ, -R20 ;  /* 0x000000ffff187224 */ /* 0x000fe400078e0a14 */
[----:B------:R-:W2:Y:S01]  /*0240*/  LDC.64 R2, c[0x0][0x388] ;  /* 0x0000e200ff027b82 */ /* 0x000ea20000000a00 */
[----:B-1----:R-:W-:-:S03]  /*0250*/  IMAD.WIDE.U32 R4, R7, 0x4, R4 ;  /* 0x0000000407047825 */ /* 0x002fc600078e0004 */
[----:B------:R-:W-:Y:S01]  /*0260*/  IADD3 R25, P0, PT, R4, 0x10, RZ ;  /* 0x0000001004197810 */ /* 0x000fe20007f1e0ff */
[----:B--2---:R-:W-:-:S04]  /*0270*/  IMAD.WIDE.U32 R6, R19, 0x14, R2 ;  /* 0x0000001413067825 */ /* 0x004fc800078e0002 */
[----:B------:R-:W-:Y:S02]  /*0280*/  IMAD.X R28, RZ, RZ, R5, P0 ;  /* 0x000000ffff1c7224 */ /* 0x000fe400000e0605 */
[----:B------:R-:W-:-:S04]  /*0290*/  IMAD.WIDE.U32 R4, R19, 0x10, R2 ;  /* 0x0000001013047825 */ /* 0x000fc800078e0002 */
[----:B------:R-:W-:-:S04]  /*02a0*/  IMAD.WIDE.U32 R8, R19, 0x18, R2 ;  /* 0x0000001813087825 */ /* 0x000fc800078e0002 */
[----:B------:R-:W-:-:S07]  /*02b0*/  IMAD.WIDE.U32 R10, R19, 0x1c, R2 ;  /* 0x0000001c130a7825 */ /* 0x000fce00078e0002 */
.L_x_66:
[C---:B0-----:R-:W-:Y:S01]  /*02c0*/  R2UR UR6, R22.reuse ;  /* 0x00000000160672ca */ /* 0x041fe200000e0000 */
[--C-:B------:R-:W-:Y:S01]  /*02d0*/  IMAD.WIDE R12, R21, 0x4, R2.reuse ;  /* 0x00000004150c7825 */ /* 0x100fe200078e0202 */
[----:B------:R-:W-:Y:S02]  /*02e0*/  R2UR UR7, R23 ;  /* 0x00000000170772ca */ /* 0x000fe400000e0000 */
[C---:B------:R-:W-:Y:S01]  /*02f0*/  R2UR UR4, R22.reuse ;  /* 0x00000000160472ca */ /* 0x040fe200000e0000 */
[----:B------:R-:W-:Y:S01]  /*0300*/  IMAD.WIDE.U32 R14, R19, 0x4, R2 ;  /* 0x00000004130e7825 */ /* 0x000fe200078e0002 */
[C---:B------:R-:W-:Y:S02]  /*0310*/  R2UR UR5, R23.reuse ;  /* 0x00000000170572ca */ /* 0x040fe400000e0000 */
[----:B------:R-:W-:Y:S02]  /*0320*/  R2UR UR8, R22 ;  /* 0x00000000160872ca */ /* 0x000fe400000e0000 */
[----:B------:R-:W-:-:S02]  /*0330*/  R2UR UR9, R23 ;  /* 0x00000000170972ca */ /* 0x000fc400000e0000 */
[----:B------:R-:W-:Y:S02]  /*0340*/  R2UR UR10, R22 ;  /* 0x00000000160a72ca */ /* 0x000fe400000e0000 */
[----:B------:R-:W-:Y:S01]  /*0350*/  R2UR UR11, R23 ;  /* 0x00000000170b72ca */ /* 0x000fe200000e0000 */
[----:B------:R0:W2:Y:S01]  /*0360*/  LDG.E R17, desc[UR6][R12.64] ;  /* 0x000000060c117981 */ /* 0x0000a2000c1e1900 */
[----:B------:R-:W-:Y:S01]  /*0370*/  IMAD.WIDE R26, R21, 0x4, R14 ;  /* 0x00000004151a7825 */ /* 0x000fe200078e020e */
[----:B0-----:R-:W-:-:S03]  /*0380*/  MOV R12, R25 ;  /* 0x00000019000c7202 */ /* 0x001fc60000000f00 */
[----:B------:R-:W-:-:S07]  /*0390*/  IMAD.MOV.U32 R13, RZ, RZ, R28 ;  /* 0x000000ffff0d7224 */ /* 0x000fce00078e001c */
[----:B------:R-:W3:Y:S04]  /*03a0*/  LDG.E R25, desc[UR10][R26.64] ;  /* 0x0000000a1a197981 */ /* 0x000ee8000c1e1900 */
[----:B------:R-:W2:Y:S04]  /*03b0*/  LDG.E R15, desc[UR4][R12.64+-0x10] ;  /* 0xfffff0040c0f7981 */ /* 0x000ea8000c1e1900 */
[----:B------:R-:W3:Y:S04]  /*03c0*/  LDG.E R28, desc[UR8][R12.64+-0xc] ;  /* 0xfffff4080c1c7981 */ /* 0x000ee8000c1e1900 */
[----:B------:R-:W4:Y:S04]  /*03d0*/  LDG.E R26, desc[UR4][R12.64+-0x8] ;  /* 0xfffff8040c1a7981 */ /* 0x000f28000c1e1900 */
[----:B------:R-:W5:Y:S01]  /*03e0*/  LDG.E R29, desc[UR8][R12.64+0x4] ;  /* 0x000004080c1d7981 */ /* 0x000f62000c1e1900 */
[----:B--2---:R-:W-:Y:S01]  /*03f0*/  FFMA R17, R15, R17, R16 ;  /* 0x000000110f117223 */ /* 0x004fe20000000010 */
[----:B------:R-:W-:-:S04]  /*0400*/  IMAD.WIDE.U32 R14, R19, 0x8, R2 ;  /* 0x00000008130e7825 */ /* 0x000fc800078e0002 */
[----:B---3--:R-:W-:Y:S01]  /*0410*/  FFMA R25, R28, R25, R17 ;  /* 0x000000191c197223 */ /* 0x008fe20000000011 */
[----:B------:R-:W-:Y:S01]  /*0420*/  IMAD.WIDE.U32 R16, R19, 0xc, R2 ;  /* 0x0000000c13107825 */ /* 0x000fe200078e0002 */
[----:B------:R-:W2:Y:S03]  /*0430*/  LDG.E R28, desc[UR8][R12.64+-0x4] ;  /* 0xfffffc080c1c7981 */ /* 0x000ea6000c1e1900 */
[----:B------:R-:W-:-:S04]  /*0440*/  IMAD.WIDE R14, R21, 0x4, R14 ;  /* 0x00000004150e7825 */ /* 0x000fc800078e020e */
[C---:B------:R-:W-:Y:S02]  /*0450*/  IMAD.WIDE R16, R21.reuse, 0x4, R16 ;  /* 0x0000000415107825 */ /* 0x040fe400078e0210 */
[----:B------:R-:W4:Y:S04]  /*0460*/  LDG.E R14, desc[UR6][R14.64] ;  /* 0x000000060e0e7981 */ /* 0x000f28000c1e1900 */
[----:B------:R-:W2:Y:S01]  /*0470*/  LDG.E R16, desc[UR10][R16.64] ;  /* 0x0000000a10107981 */ /* 0x000ea2000c1e1900 */
[----:B----4-:R-:W-:Y:S01]  /*0480*/  FFMA R25, R26, R14, R25 ;  /* 0x0000000e1a197223 */ /* 0x010fe20000000019 */
[----:B------:R-:W-:-:S04]  /*0490*/  IMAD.WIDE R26, R21, 0x4, R4 ;  /* 0x00000004151a7825 */ /* 0x000fc800078e0204 */
[----:B--2---:R-:W-:Y:S01]  /*04a0*/  FFMA R25, R28, R16, R25 ;  /* 0x000000101c197223 */ /* 0x004fe20000000019 */
[C---:B------:R-:W-:Y:S01]  /*04b0*/  IMAD.WIDE R14, R21.reuse, 0x4, R6 ;  /* 0x00000004150e7825 */ /* 0x040fe200078e0206 */
[----:B------:R-:W2:Y:S04]  /*04c0*/  LDG.E R28, desc[UR4][R12.64] ;  /* 0x000000040c1c7981 */ /* 0x000ea8000c1e1900 */
[----:B------:R-:W2:Y:S04]  /*04d0*/  LDG.E R26, desc[UR6][R26.64] ;  /* 0x000000061a1a7981 */ /* 0x000ea8000c1e1900 */
[----:B------:R-:W5:Y:S01]  /*04e0*/  LDG.E R14, desc[UR10][R14.64] ;  /* 0x0000000a0e0e7981 */ /* 0x000f62000c1e1900 */
[----:B------:R-:W-:-:S03]  /*04f0*/  IMAD.WIDE R16, R21, 0x4, R8 ;  /* 0x0000000415107825 */ /* 0x000fc600078e0208 */
[----:B------:R-:W3:Y:S04]  /*0500*/  LDG.E R27, desc[UR8][R12.64+0xc] ;  /* 0x00000c080c1b7981 */ /* 0x000ee8000c1e1900 */
[----:B------:R-:W4:Y:S01]  /*0510*/  LDG.E R16, desc[UR6][R16.64] ;  /* 0x0000000610107981 */ /* 0x000f22000c1e1900 */
[----:B--2---:R-:W-:-:S03]  /*0520*/  FFMA R25, R28, R26, R25 ;  /* 0x0000001a1c197223 */ /* 0x004fc60000000019 */
[----:B------:R-:W4:Y:S01]  /*0530*/  LDG.E R26, desc[UR4][R12.64+0x8] ;  /* 0x000008040c1a7981 */ /* 0x000f22000c1e1900 */
[----:B-----5:R-:W-:Y:S01]  /*0540*/  FFMA R25, R29, R14, R25 ;  /* 0x0000000e1d197223 */ /* 0x020fe20000000019 */
[----:B------:R-:W-:-:S06]  /*0550*/  IMAD.WIDE R14, R21, 0x4, R10 ;  /* 0x00000004150e7825 */ /* 0x000fcc00078e020a */
[----:B------:R-:W3:Y:S01]  /*0560*/  LDG.E R14, desc[UR10][R14.64] ;  /* 0x0000000a0e0e7981 */ /* 0x000ee2000c1e1900 */
[----:B------:R-:W-:-:S05]  /*0570*/  VIADD R24, R24, 0x8 ;  /* 0x0000000818187836 */ /* 0x000fca0000000000 */
[----:B------:R-:W-:Y:S01]  /*0580*/  ISETP.NE.AND P0, PT, R24, RZ, PT ;  /* 0x000000ff1800720c */ /* 0x000fe20003f05270 */
[----:B------:R-:W-:Y:S02]  /*0590*/  IMAD R21, R19, 0x8, R21 ;  /* 0x0000000813157824 */ /* 0x000fe400078e0215 */
[----:B----4-:R-:W-:Y:S01]  /*05a0*/  FFMA R26, R26, R16, R25 ;  /* 0x000000101a1a7223 */ /* 0x010fe20000000019 */
[----:B------:R-:W-:-:S04]  /*05b0*/  IADD3 R25, P1, PT, R12, 0x20, RZ ;  /* 0x000000200c197810 */ /* 0x000fc80007f3e0ff */
[----:B------:R-:W-:Y:S01]  /*05c0*/  IADD3.X R28, PT, PT, RZ, R13, RZ, P1, !PT ;  /* 0x0000000dff1c7210 */ /* 0x000fe20000ffe4ff */
[----:B---3--:R-:W-:-:S04]  /*05d0*/  FFMA R16, R27, R14, R26 ;  /* 0x0000000e1b107223 */ /* 0x008fc8000000001a */
[----:B------:R-:W-:Y:S05]  /*05e0*/  @P0 BRA `(.L_x_66) ;  /* 0xfffffffc00340947 */ /* 0x000fea000383ffff */
[----:B------:R-:W-:Y:S05]  /*05f0*/  BSYNC.RECONVERGENT B1 ;  /* 0x0000000000017941 */ /* 0x000fea0003800200 */
.L_x_65:
[----:B------:R-:W-:-:S04]  /*0600*/  LOP3.LUT R3, R19, 0x7, RZ, 0xc0, !PT ;  /* 0x0000000713037812 */ /* 0x000fc800078ec0ff */
[----:B------:R-:W-:-:S13]  /*0610*/  ISETP.NE.AND P0, PT, R3, RZ, PT ;  /* 0x000000ff0300720c */ /* 0x000fda0003f05270 */
[----:B------:R-:W-:Y:S05]  /*0620*/  @!P0 BRA `(.L_x_64) ;  /* 0x0000000400608947 */ /* 0x000fea0003800000 */
[----:B------:R-:W-:Y:S01]  /*0630*/  ISETP.GE.U32.AND P1, PT, R3, 0x4, PT ;  /* 0x000000040300780c */ /* 0x000fe20003f26070 */
[----:B------:R-:W-:Y:S01]  /*0640*/  IMAD R3, R0, R19, RZ ;  /* 0x0000001300037224 */ /* 0x000fe200078e02ff */
[----:B------:R-:W-:-:S04]  /*0650*/  LOP3.LUT R2, R19, 0x3, RZ, 0xc0, !PT ;  /* 0x0000000313027812 */ /* 0x000fc800078ec0ff */
[----:B------:R-:W-:-:S07]  /*0660*/  ISETP.NE.AND P0, PT, R2, RZ, PT ;  /* 0x000000ff0200720c */ /* 0x000fce0003f05270 */
[----:B------:R-:W-:Y:S06]  /*0670*/  @!P1 BRA `(.L_x_67) ;  /* 0x0000000000a49947 */ /* 0x000fec0003800000 */
[----:B------:R-:W1:Y:S01]  /*0680*/  LDC.64 R12, c[0x0][0x380] ;  /* 0x0000e000ff0c7b82 */ /* 0x000e620000000a00 */
[----:B------:R-:W2:Y:S01]  /*0690*/  LDCU.64 UR4, c[0x0][0x380] ;  /* 0x00007000ff0477ac */ /* 0x000ea20008000a00 */
[----:B------:R-:W-:Y:S01]  /*06a0*/  IMAD.IADD R5, R3, 0x1, R20 ;  /* 0x0000000103057824 */ /* 0x000fe200078e0214 */
[----:B0-----:R-:W-:Y:S01]  /*06b0*/  R2UR UR6, R22 ;  /* 0x00000000160672ca */ /* 0x001fe200000e0000 */
[----:B------:R-:W-:Y:S01]  /*06c0*/  IMAD R7, R20, R19, R18 ;  /* 0x0000001314077224 */ /* 0x000fe200078e0212 */
[C---:B------:R-:W-:Y:S02]  /*06d0*/  R2UR UR7, R23.reuse ;  /* 0x00000000170772ca */ /* 0x040fe400000e0000 */
[C---:B------:R-:W-:Y:S01]  /*06e0*/  R2UR UR8, R22.reuse ;  /* 0x00000000160872ca */ /* 0x040fe200000e0000 */
[----:B------:R-:W0:Y:S01]  /*06f0*/  LDC.64 R14, c[0x0][0x388] ;  /* 0x0000e200ff0e7b82 */ /* 0x000e220000000a00 */
[----:B------:R-:W-:Y:S02]  /*0700*/  R2UR UR9, R23 ;  /* 0x00000000170972ca */ /* 0x000fe400000e0000 */
[----:B------:R-:W-:-:S02]  /*0710*/  R2UR UR12, R22 ;  /* 0x00000000160c72ca */ /* 0x000fc400000e0000 */
[C---:B------:R-:W-:Y:S02]  /*0720*/  R2UR UR13, R23.reuse ;  /* 0x00000000170d72ca */ /* 0x040fe400000e0000 */
[C---:B------:R-:W-:Y:S02]  /*0730*/  R2UR UR10, R22.reuse ;  /* 0x00000000160a72ca */ /* 0x040fe400000e0000 */
[C---:B------:R-:W-:Y:S02]  /*0740*/  R2UR UR11, R23.reuse ;  /* 0x00000000170b72ca */ /* 0x040fe400000e0000 */
[C---:B------:R-:W-:Y:S02]  /*0750*/  R2UR UR16, R22.reuse ;  /* 0x00000000161072ca */ /* 0x040fe400000e0000 */
[----:B------:R-:W-:Y:S02]  /*0760*/  R2UR UR17, R23 ;  /* 0x00000000171172ca */ /* 0x000fe400000e0000 */
[----:B------:R-:W-:Y:S01]  /*0770*/  R2UR UR14, R22 ;  /* 0x00000000160e72ca */ /* 0x000fe200000e0000 */
[----:B-1----:R-:W-:Y:S01]  /*0780*/  IMAD.WIDE.U32 R12, R5, 0x4, R12 ;  /* 0x00000004050c7825 */ /* 0x002fe200078e000c */
[----:B------:R-:W-:-:S02]  /*0790*/  IADD3 R5, P1, PT, R3, R20, RZ ;  /* 0x0000001403057210 */ /* 0x000fc40007f3e0ff */
[----:B------:R-:W-:Y:S02]  /*07a0*/  R2UR UR15, R23 ;  /* 0x00000000170f72ca */ /* 0x000fe400000e0000 */
[----:B------:R-:W-:Y:S01]  /*07b0*/  IADD3.X R8, PT, PT, RZ, RZ, RZ, P1, !PT ;  /* 0x000000ffff087210 */ /* 0x000fe20000ffe4ff */
[----:B------:R-:W3:Y:S01]  /*07c0*/  LDG.E R13, desc[UR6][R12.64] ;  /* 0x000000060c0d7981 */ /* 0x000ee2000c1e1900 */
[----:B--2---:R-:W-:Y:S01]  /*07d0*/  LEA R4, P1, R5, UR4, 0x2 ;  /* 0x0000000405047c11 */ /* 0x004fe2000f8210ff */
[----:B0-----:R-:W-:Y:S01]  /*07e0*/  IMAD.WIDE R14, R7, 0x4, R14 ;  /* 0x00000004070e7825 */ /* 0x001fe200078e020e */
[----:B------:R-:W-:Y:S02]  /*07f0*/  R2UR UR4, R22 ;  /* 0x00000000160472ca */ /* 0x000fe400000e0000 */
[----:B------:R-:W-:Y:S01]  /*0800*/  LEA.HI.X R5, R5, UR5, R8, 0x2, P1 ;  /* 0x0000000505057c11 */ /* 0x000fe200088f1408 */
[----:B------:R-:W-:Y:S01]  /*0810*/  IMAD.WIDE.U32 R6, R19, 0x4, R14 ;  /* 0x0000000413067825 */ /* 0x000fe200078e000e */
[----:B------:R-:W-:Y:S01]  /*0820*/  R2UR UR5, R23 ;  /* 0x00000000170572ca */ /* 0x000fe200000e0000 */
[----:B------:R-:W3:Y:S02]  /*0830*/  LDG.E R14, desc[UR8][R14.64] ;  /* 0x000000080e0e7981 */ /* 0x000ee4000c1e1900 */
[----:B------:R-:W-:-:S02]  /*0840*/  IMAD.WIDE.U32 R8, R19, 0x4, R6 ;  /* 0x0000000413087825 */ /* 0x000fc400078e0006 */
[----:B------:R-:W2:Y:S04]  /*0850*/  LDG.E R24, desc[UR10][R4.64+0x4] ;  /* 0x0000040a04187981 */ /* 0x000ea8000c1e1900 */
[----:B------:R-:W2:Y:S01]  /*0860*/  LDG.E R6, desc[UR12][R6.64] ;  /* 0x0000000c06067981 */ /* 0x000ea2000c1e1900 */
[----:B------:R-:W-:-:S03]  /*0870*/  IMAD.WIDE.U32 R10, R19, 0x4, R8 ;  /* 0x00000004130a7825 */ /* 0x000fc600078e0008 */
[----:B------:R-:W4:Y:S04]  /*0880*/  LDG.E R17, desc[UR16][R8.64] ;  /* 0x0000001008117981 */ /* 0x000f28000c1e1900 */
[----:B------:R-:W4:Y:S04]  /*0890*/  LDG.E R26, desc[UR14][R4.64+0x8] ;  /* 0x0000080e041a7981 */ /* 0x000f28000c1e1900 */
[----:B------:R-:W5:Y:S04]  /*08a0*/  LDG.E R28, desc[UR4][R4.64+0xc] ;  /* 0x00000c04041c7981 */ /* 0x000f68000c1e1900 */
[----:B------:R-:W5:Y:S01]  /*08b0*/  LDG.E R10, desc[UR6][R10.64] ;  /* 0x000000060a0a7981 */ /* 0x000f62000c1e1900 */
[----:B------:R-:W-:-:S02]  /*08c0*/  VIADD R20, R20, 0x4 ;  /* 0x0000000414147836 */ /* 0x000fc40000000000 */
[----:B---3--:R-:W-:-:S04]  /*08d0*/  FFMA R13, R13, R14, R16 ;  /* 0x0000000e0d0d7223 */ /* 0x008fc80000000010 */
[----:B--2---:R-:W-:-:S04]  /*08e0*/  FFMA R13, R24, R6, R13 ;  /* 0x00000006180d7223 */ /* 0x004fc8000000000d */
[----:B----4-:R-:W-:-:S04]  /*08f0*/  FFMA R13, R26, R17, R13 ;  /* 0x000000111a0d7223 */ /* 0x010fc8000000000d */
[----:B-----5:R-:W-:-:S07]  /*0900*/  FFMA R16, R28, R10, R13 ;  /* 0x0000000a1c107223 */ /* 0x020fce000000000d */
.L_x_67:
[----:B------:R-:W-:Y:S05]  /*0910*/  @!P0 BRA `(.L_x_64) ;  /* 0x0000000000a48947 */ /* 0x000fea0003800000 */
[----:B------:R-:W-:Y:S01]  /*0920*/  ISETP.NE.AND P1, PT, R2, 0x1, PT ;  /* 0x000000010200780c */ /* 0x000fe20003f25270 */
[----:B------:R-:W1:Y:S01]  /*0930*/  LDC.64 R12, c[0x0][0x380] ;  /* 0x0000e000ff0c7b82 */ /* 0x000e620000000a00 */
[----:B------:R-:W-:-:S04]  /*0940*/  LOP3.LUT R14, R19, 0x1, RZ, 0xc0, !PT ;  /* 0x00000001130e7812 */ /* 0x000fc800078ec0ff */
[----:B------:R-:W-:-:S03]  /*0950*/  ISETP.NE.U32.AND P0, PT, R14, 0x1, PT ;  /* 0x000000010e00780c */ /* 0x000fc60003f05070 */
[----:B------:R-:W2:Y:S04]  /*0960*/  LDC.64 R10, c[0x0][0x388] ;  /* 0x0000e200ff0a7b82 */ /* 0x000ea80000000a00 */
[----:B------:R-:W-:Y:S01]  /*0970*/  @P1 IMAD.IADD R15, R3, 0x1, R20 ;  /* 0x00000001030f1824 */ /* 0x000fe200078e0214 */
[C---:B0-----:R-:W-:Y:S02]  /*0980*/  @P1 R2UR UR4, R22.reuse ;  /* 0x00000000160412ca */ /* 0x041fe400000e0000 */
[C---:B------:R-:W-:Y:S01]  /*0990*/  @P1 R2UR UR5, R23.reuse ;  /* 0x00000000170512ca */ /* 0x040fe200000e0000 */
[----:B------:R-:W0:Y:S01]  /*09a0*/  @P1 LDC.64 R8, c[0x0][0x380] ;  /* 0x0000e000ff081b82 */ /* 0x000e220000000a00 */
[----:B------:R-:W-:Y:S02]  /*09b0*/  @P1 R2UR UR6, R22 ;  /* 0x00000000160612ca */ /* 0x000fe400000e0000 */
[----:B------:R-:W-:-:S02]  /*09c0*/  @P1 R2UR UR7, R23 ;  /* 0x00000000170712ca */ /* 0x000fc400000e0000 */
[----:B------:R-:W-:Y:S02]  /*09d0*/  @P1 IADD3 R2, P2, PT, R3, R20, RZ ;  /* 0x0000001403021210 */ /* 0x000fe40007f5e0ff */
[----:B------:R-:W-:Y:S01]  /*09e0*/  @P1 R2UR UR8, R22 ;  /* 0x00000000160812ca */ /* 0x000fe200000e0000 */
[----:B------:R-:W3:Y:S01]  /*09f0*/  LDC.64 R4, c[0x0][0x380] ;  /* 0x0000e000ff047b82 */ /* 0x000ee20000000a00 */
[----:B-1----:R-:W-:Y:S01]  /*0a00*/  @P1 IMAD.WIDE.U32 R12, R15, 0x4, R12 ;  /* 0x000000040f0c1825 */ /* 0x002fe200078e000c */
[----:B------:R-:W-:Y:S02]  /*0a10*/  @P1 R2UR UR9, R23 ;  /* 0x00000000170912ca */ /* 0x000fe400000e0000 */
[----:B------:R-:W-:Y:S01]  /*0a20*/  @P1 IADD3.X R14, PT, PT, RZ, RZ, RZ, P2, !PT ;  /* 0x000000ffff0e1210 */ /* 0x000fe200017fe4ff */
[----:B------:R-:W-:-:S03]  /*0a30*/  @P1 IMAD R15, R20, R19, R18 ;  /* 0x00000013140f1224 */ /* 0x000fc600078e0212 */
[----:B------:R-:W1:Y:S01]  /*0a40*/  LDC.64 R6, c[0x0][0x388] ;  /* 0x0000e200ff067b82 */ /* 0x000e620000000a00 */
[----:B------:R-:W-:Y:S01]  /*0a50*/  @P1 VIADD R20, R20, 0x2 ;  /* 0x0000000214141836 */ /* 0x000fe20000000000 */
[C---:B------:R-:W-:Y:S01]  /*0a60*/  @!P0 R2UR UR10, R22.reuse ;  /* 0x00000000160a82ca */ /* 0x040fe200000e0000 */
[----:B--2---:R-:W-:Y:S01]  /*0a70*/  @P1 IMAD.WIDE R10, R15, 0x4, R10 ;  /* 0x000000040f0a1825 */ /* 0x004fe200078e020a */
[C---:B------:R-:W-:Y:S01]  /*0a80*/  @!P0 R2UR UR11, R23.reuse ;  /* 0x00000000170b82ca */ /* 0x040fe200000e0000 */
[----:B------:R-:W2:Y:S01]  /*0a90*/  @P1 LDG.E R13, desc[UR4][R12.64] ;  /* 0x000000040c0d1981 */ /* 0x000ea2000c1e1900 */
[----:B------:R-:W-:Y:S02]  /*0aa0*/  @!P0 R2UR UR12, R22 ;  /* 0x00000000160c82ca */ /* 0x000fe400000e0000 */
[----:B0-----:R-:W-:Y:S02]  /*0ab0*/  @P1 LEA R8, P2, R2, R8, 0x2 ;  /* 0x0000000802081211 */ /* 0x001fe400078410ff */
[----:B------:R-:W-:Y:S01]  /*0ac0*/  @!P0 R2UR UR13, R23 ;  /* 0x00000000170d82ca */ /* 0x000fe200000e0000 */
[----:B------:R-:W-:Y:S01]  /*0ad0*/  @!P0 IMAD R17, R20, R19, R18 ;  /* 0x0000001314118224 */ /* 0x000fe200078e0212 */
[----:B------:R-:W-:-:S02]  /*0ae0*/  @P1 LEA.HI.X R9, R2, R9, R14, 0x2, P2 ;  /* 0x0000000902091211 */ /* 0x000fc400010f140e */
[----:B------:R-:W-:Y:S01]  /*0af0*/  @!P0 IADD3 R15, PT, PT, R3, R20, RZ ;  /* 0x00000014030f8210 */ /* 0x000fe20007ffe0ff */
[----:B------:R-:W-:Y:S01]  /*0b00*/  @P1 IMAD.WIDE.U32 R2, R19, 0x4, R10 ;  /* 0x0000000413021825 */ /* 0x000fe200078e000a */
[----:B------:R-:W2:Y:S03]  /*0b10*/  @P1 LDG.E R14, desc[UR6][R10.64] ;  /* 0x000000060a0e1981 */ /* 0x000ea6000c1e1900 */
[----:B---3--:R-:W-:Y:S01]  /*0b20*/  @!P0 IMAD.WIDE.U32 R4, R15, 0x4, R4 ;  /* 0x000000040f048825 */ /* 0x008fe200078e0004 */
[----:B------:R-:W3:Y:S03]  /*0b30*/  @P1 LDG.E R8, desc[UR8][R8.64+0x4] ;  /* 0x0000040808081981 */ /* 0x000ee6000c1e1900 */
[----:B-1----:R-:W-:Y:S01]  /*0b40*/  @!P0 IMAD.WIDE R6, R17, 0x4, R6 ;  /* 0x0000000411068825 */ /* 0x002fe200078e0206 */
[----:B------:R-:W3:Y:S04]  /*0b50*/  @P1 LDG.E R2, desc[UR4][R2.64] ;  /* 0x0000000402021981 */ /* 0x000ee8000c1e1900 */
[----:B------:R-:W4:Y:S04]  /*0b60*/  @!P0 LDG.E R5, desc[UR10][R4.64] ;  /* 0x0000000a04058981 */ /* 0x000f28000c1e1900 */
[----:B------:R-:W4:Y:S01]  /*0b70*/  @!P0 LDG.E R6, desc[UR12][R6.64] ;  /* 0x0000000c06068981 */ /* 0x000f22000c1e1900 */
[----:B--2---:R-:W-:-:S04]  /*0b80*/  @P1 FFMA R13, R13, R14, R16 ;  /* 0x0000000e0d0d1223 */ /* 0x004fc80000000010 */
[----:B---3--:R-:W-:-:S04]  /*0b90*/  @P1 FFMA R16, R8, R2, R13 ;  /* 0x0000000208101223 */ /* 0x008fc8000000000d */
[----:B----4-:R-:W-:-:S07]  /*0ba0*/  @!P0 FFMA R16, R5, R6, R16 ;  /* 0x0000000605108223 */ /* 0x010fce0000000010 */
.L_x_64:
[----:B------:R-:W-:Y:S05]  /*0bb0*/  BSYNC.RECONVERGENT B0 ;  /* 0x0000000000007941 */ /* 0x000fea0003800200 */
.L_x_63:
[----:B------:R-:W1:Y:S01]  /*0bc0*/  LDC.64 R2, c[0x0][0x390] ;  /* 0x0000e400ff027b82 */ /* 0x000e620000000a00 */
[----:B0-----:R-:W-:Y:S01]  /*0bd0*/  R2UR UR4, R22 ;  /* 0x00000000160472ca */ /* 0x001fe200000e0000 */
[----:B------:R-:W-:Y:S01]  /*0be0*/  IMAD R19, R0, R19, R18 ;  /* 0x0000001300137224 */ /* 0x000fe200078e0212 */
[----:B------:R-:W-:-:S03]  /*0bf0*/  R2UR UR5, R23 ;  /* 0x00000000170572ca */ /* 0x000fc600000e0000 */
[----:B-1----:R-:W-:-:S10]  /*0c00*/  IMAD.WIDE R2, R19, 0x4, R2 ;  /* 0x0000000413027825 */ /* 0x002fd400078e0202 */
[----:B------:R-:W-:Y:S01]  /*0c10*/  STG.E desc[UR4][R2.64], R16 ;  /* 0x0000001002007986 */ /* 0x000fe2000c101904 */
[----:B------:R-:W-:Y:S05]  /*0c20*/  EXIT ;  /* 0x000000000000794d */ /* 0x000fea0003800000 */
.L_x_68:
        /* <DEDUP_REMOVED lines=13> */
.L_x_80:


//--------------------- .text._Z13cudaMatrixAddPfS_S_ii --------------------------
	.section	.text._Z13cudaMatrixAddPfS_S_ii,"ax",@progbits
	.align	128
        .global         _Z13cudaMatrixAddPfS_S_ii
        .type           _Z13cudaMatrixAddPfS_S_ii,@function
        .size           _Z13cudaMatrixAddPfS_S_ii,(.L_x_81 - _Z13cudaMatrixAddPfS_S_ii)
        .other          _Z13cudaMatrixAddPfS_S_ii,@"STO_CUDA_ENTRY STV_DEFAULT"
_Z13cudaMatrixAddPfS_S_ii:
.text._Z13cudaMatrixAddPfS_S_ii:
        /* <DEDUP_REMOVED lines=9> */
.L_x_69:
[----:B------:R-:W0:Y:S02]  /*0090*/  LDC.64 R2, c[0x0][0x398] ;  /* 0x0000e600ff027b82 */ /* 0x000e240000000a00 */
[----:B0-----:R-:W-:-:S05]  /*00a0*/  IMAD R2, R3, R2, RZ ;  /* 0x0000000203027224 */ /* 0x001fca00078e02ff */
[----:B------:R-:W-:-:S13]  /*00b0*/  ISETP.GE.AND P0, PT, R2, 0x1, PT ;  /* 0x000000010200780c */ /* 0x000fda0003f06270 */
[----:B------:R-:W-:Y:S05]  /*00c0*/  @!P0 EXIT ;  /* 0x000000000000894d */ /* 0x000fea0003800000 */
[----:B------:R-:W0:Y:S01]  /*00d0*/  LDC.64 R10, c[0x0][0x358] ;  /* 0x0000d600ff0a7b82 */ /* 0x000e220000000a00 */
[C---:B------:R-:W-:Y:S01]  /*00e0*/  ISETP.GE.U32.AND P1, PT, R2.reuse, 0x10, PT ;  /* 0x000000100200780c */ /* 0x040fe20003f26070 */
[----:B------:R-:W-:Y:S01]  /*00f0*/  HFMA2 R0, -RZ, RZ, 0, 0 ;  /* 0x00000000ff007431 */ /* 0x000fe200000001ff */
[----:B------:R-:W-:-:S04]  /*0100*/  LOP3.LUT R14, R2, 0xf, RZ, 0xc0, !PT ;  /* 0x0000000f020e7812 */ /* 0x000fc800078ec0ff */
[----:B------:R-:W-:-:S07]  /*0110*/  ISETP.NE.AND P0, PT, R14, RZ, PT ;  /* 0x000000ff0e00720c */ /* 0x000fce0003f05270 */
[----:B------:R-:W-:Y:S06]  /*0120*/  @!P1 BRA `(.L_x_70) ;  /* 0x00000004008c9947 */ /* 0x000fec0003800000 */
[----:B------:R-:W1:Y:S01]  /*0130*/  LDCU.128 UR4, c[0x0][0x380] ;  /* 0x00007000ff0477ac */ /* 0x000e620008000c00 */
[----:B------:R-:W-:Y:S01]  /*0140*/  LOP3.LUT R0, R2, 0x7ffffff0, RZ, 0xc0, !PT ;  /* 0x7ffffff002007812 */ /* 0x000fe200078ec0ff */
[----:B------:R-:W-:Y:S01]  /*0150*/  BSSY.RECONVERGENT B0, `(.L_x_70) ;  /* 0x0000060000007945 */ /* 0x000fe20003800200 */
[----:B------:R-:W2:Y:S03]  /*0160*/  LDCU.64 UR10, c[0x0][0x390] ;  /* 0x00007200ff0a77ac */ /* 0x000ea60008000a00 */
[----:B------:R-:W-:Y:S01]  /*0170*/  IMAD.MOV R3, RZ, RZ, -R0 ;  /* 0x000000ffff037224 */ /* 0x000fe200078e0a00 */
[----:B-1----:R-:W-:Y:S02]  /*0180*/  UIADD3 UR8, UP0, UPT, UR4, 0x20, URZ ;  /* 0x0000002004087890 */ /* 0x002fe4000ff1e0ff */
[----:B------:R-:W-:Y:S02]  /*0190*/  UIADD3 UR6, UP1, UPT, UR6, 0x20, URZ ;  /* 0x0000002006067890 */ /* 0x000fe4000ff3e0ff */
[----:B--2---:R-:W-:-:S02]  /*01a0*/  UIADD3 UR4, UP2, UPT, UR10, 0x20, URZ ;  /* 0x000000200a047890 */ /* 0x004fc4000ff5e0ff */
[----:B------:R-:W-:Y:S01]  /*01b0*/  UIADD3.X UR9, UPT, UPT, URZ, UR5, URZ, UP0, !UPT ;  /* 0x00000005ff097290 */ /* 0x000fe200087fe4ff */
[----:B------:R-:W-:Y:S01]  /*01c0*/  IMAD.U32 R4, RZ, RZ, UR8 ;  /* 0x00000008ff047e24 */ /* 0x000fe2000f8e00ff */
[----:B------:R-:W-:Y:S01]  /*01d0*/  UIADD3.X UR7, UPT, UPT, URZ, UR7, URZ, UP1, !UPT ;  /* 0x00000007ff077290 */ /* 0x000fe20008ffe4ff */
[----:B------:R-:W-:Y:S01]  /*01e0*/  MOV R6, UR6 ;  /* 0x0000000600067c02 */ /* 0x000fe20008000f00 */
[----:B------:R-:W-:Y:S01]  /*01f0*/  UIADD3.X UR5, UPT, UPT, URZ, UR11, URZ, UP2, !UPT ;  /* 0x0000000bff057290 */ /* 0x000fe200097fe4ff */
[----:B------:R-:W-:Y:S01]  /*0200*/  IMAD.U32 R12, RZ, RZ, UR4 ;  /* 0x00000004ff0c7e24 */ /* 0x000fe2000f8e00ff */
[----:B------:R-:W-:Y:S02]  /*0210*/  MOV R5, UR9 ;  /* 0x0000000900057c02 */ /* 0x000fe40008000f00 */
[----:B------:R-:W-:Y:S02]  /*0220*/  IMAD.U32 R7, RZ, RZ, UR7 ;  /* 0x00000007ff077e24 */ /* 0x000fe4000f8e00ff */
[----:B------:R-:W-:-:S07]  /*0230*/  MOV R15, UR5 ;  /* 0x00000005000f7c02 */ /* 0x000fce0008000f00 */
.L_x_71:
[C---:B0-----:R-:W-:Y:S02]  /*0240*/  R2UR UR4, R10.reuse ;  /* 0x000000000a0472ca */ /* 0x041fe400000e0000 */
[C---:B------:R-:W-:Y:S02]  /*0250*/  R2UR UR5, R11.reuse ;  /* 0x000000000b0572ca */ /* 0x040fe400000e0000 */
[----:B------:R-:W-:Y:S02]  /*0260*/  R2UR UR6, R10 ;  /* 0x000000000a0672ca */ /* 0x000fe400000e0000 */
[----:B------:R-:W-:-:S09]  /*0270*/  R2UR UR7, R11 ;  /* 0x000000000b0772ca */ /* 0x000fd200000e0000 */
[----:B--2---:R-:W2:Y:S04]  /*0280*/  LDG.E R8, desc[UR4][R4.64+-0x20] ;  /* 0xffffe00404087981 */ /* 0x004ea8000c1e1900 */
[----:B------:R-:W2:Y:S01]  /*0290*/  LDG.E R9, desc[UR6][R6.64+-0x20] ;  /* 0xffffe00606097981 */ /* 0x000ea2000c1e1900 */
[----:B------:R-:W-:Y:S02]  /*02a0*/  R2UR UR8, R10 ;  /* 0x000000000a0872ca */ /* 0x000fe400000e0000 */
[----:B------:R-:W-:Y:S01]  /*02b0*/  R2UR UR9, R11 ;  /* 0x000000000b0972ca */ /* 0x000fe200000e0000 */
[----:B--2---:R-:W-:Y:S01]  /*02c0*/  FADD R13, R8, R9 ;  /* 0x00000009080d7221 */ /* 0x004fe20000000000 */
[----:B------:R-:W-:Y:S01]  /*02d0*/  IMAD.MOV.U32 R8, RZ, RZ, R12 ;  /* 0x000000ffff087224 */ /* 0x000fe200078e000c */
[----:B------:R-:W-:-:S05]  /*02e0*/  MOV R9, R15 ;  /* 0x0000000f00097202 */ /* 0x000fca0000000f00 */
[----:B------:R0:W-:Y:S04]  /*02f0*/  STG.E desc[UR4][R8.64+-0x20], R13 ;  /* 0xffffe00d08007986 */ /* 0x0001e8000c101904 */
[----:B------:R-:W2:Y:S04]  /*0300*/  LDG.E R12, desc[UR6][R4.64+-0x1c] ;  /* 0xffffe406040c7981 */ /* 0x000ea8000c1e1900 */
[----:B------:R-:W2:Y:S02]  /*0310*/  LDG.E R15, desc[UR8][R6.64+-0x1c] ;  /* 0xffffe408060f7981 */ /* 0x000ea4000c1e1900 */
[----:B--2---:R-:W-:-:S05]  /*0320*/  FADD R15, R12, R15 ;  /* 0x0000000f0c0f7221 */ /* 0x004fca0000000000 */
[----:B------:R1:W-:Y:S04]  /*0330*/  STG.E desc[UR4][R8.64+-0x1c], R15 ;  /* 0xffffe40f08007986 */ /* 0x0003e8000c101904 */
[----:B------:R-:W2:Y:S04]  /*0340*/  LDG.E R12, desc[UR6][R4.64+-0x18] ;  /* 0xffffe806040c7981 */ /* 0x000ea8000c1e1900 */
[----:B------:R-:W2:Y:S02]  /*0350*/  LDG.E R17, desc[UR8][R6.64+-0x18] ;  /* 0xffffe80806117981 */ /* 0x000ea4000c1e1900 */
[----:B--2---:R-:W-:-:S05]  /*0360*/  FADD R17, R12, R17 ;  /* 0x000000110c117221 */ /* 0x004fca0000000000 */
[----:B------:R2:W-:Y:S04]  /*0370*/  STG.E desc[UR4][R8.64+-0x18], R17 ;  /* 0xffffe81108007986 */ /* 0x0005e8000c101904 */
[----:B------:R-:W3:Y:S04]  /*0380*/  LDG.E R12, desc[UR6][R4.64+-0x14] ;  /* 0xffffec06040c7981 */ /* 0x000ee8000c1e1900 */
[----:B0-----:R-:W3:Y:S02]  /*0390*/  LDG.E R13, desc[UR8][R6.64+-0x14] ;  /* 0xffffec08060d7981 */ /* 0x001ee4000c1e1900 */
[----:B---3--:R-:W-:-:S05]  /*03a0*/  FADD R13, R12, R13 ;  /* 0x0000000d0c0d7221 */ /* 0x008fca0000000000 */
[----:B------:R0:W-:Y:S04]  /*03b0*/  STG.E desc[UR4][R8.64+-0x14], R13 ;  /* 0xffffec0d08007986 */ /* 0x0001e8000c101904 */
[----:B------:R-:W3:Y:S04]  /*03c0*/  LDG.E R12, desc[UR6][R4.64+-0x10] ;  /* 0xfffff006040c7981 */ /* 0x000ee8000c1e1900 */
[----:B-1----:R-:W3:Y:S02]  /*03d0*/  LDG.E R15, desc[UR8][R6.64+-0x10] ;  /* 0xfffff008060f7981 */ /* 0x002ee4000c1e1900 */
[----:B---3--:R-:W-:-:S05]  /*03e0*/  FADD R15, R12, R15 ;  /* 0x0000000f0c0f7221 */ /* 0x008fca0000000000 */
[----:B------:R1:W-:Y:S04]  /*03f0*/  STG.E desc[UR4][R8.64+-0x10], R15 ;  /* 0xfffff00f08007986 */ /* 0x0003e8000c101904 */
[----:B------:R-:W3:Y:S04]  /*0400*/  LDG.E R12, desc[UR6][R4.64+-0xc] ;  /* 0xfffff406040c7981 */ /* 0x000ee8000c1e1900 */
[----:B--2---:R-:W3:Y:S02]  /*0410*/  LDG.E R17, desc[UR8][R6.64+-0xc] ;  /* 0xfffff40806117981 */ /* 0x004ee4000c1e1900 */
[----:B---3--:R-:W-:-:S05]  /*0420*/  FADD R17, R12, R17 ;  /* 0x000000110c117221 */ /* 0x008fca0000000000 */
        /* <DEDUP_REMOVED lines=34> */
[----:B--2---:R-:W3:Y:S01]  /*0650*/  LDG.E R17, desc[UR8][R6.64+0x18] ;  /* 0x0000180806117981 */ /* 0x004ee2000c1e1900 */
[----:B------:R-:W-:Y:S02]  /*0660*/  VIADD R3, R3, 0x10 ;  /* 0x0000001003037836 */ /* 0x000fe40000000000 */
[----:B---3--:R-:W-:-:S05]  /*0670*/  FADD R17, R12, R17 ;  /* 0x000000110c117221 */ /* 0x008fca0000000000 */
[----:B------:R2:W-:Y:S04]  /*0680*/  STG.E desc[UR4][R8.64+0x18], R17 ;  /* 0x0000181108007986 */ /* 0x0005e8000c101904 */
[----:B------:R3:W4:Y:S04]  /*0690*/  LDG.E R12, desc[UR6][R4.64+0x1c] ;  /* 0x00001c06040c7981 */ /* 0x000728000c1e1900 */
[----:B0-----:R0:W4:Y:S01]  /*06a0*/  LDG.E R13, desc[UR8][R6.64+0x1c] ;  /* 0x00001c08060d7981 */ /* 0x001122000c1e1900 */
[----:B------:R-:W-:Y:S02]  /*06b0*/  ISETP.NE.AND P1, PT, R3, RZ, PT ;  /* 0x000000ff0300720c */ /* 0x000fe40003f25270 */
[----:B---3--:R-:W-:-:S02]  /*06c0*/  IADD3 R4, P2, PT, R4, 0x40, RZ ;  /* 0x0000004004047810 */ /* 0x008fc40007f5e0ff */
[----:B0-----:R-:W-:Y:S02]  /*06d0*/  IADD3 R6, P3, PT, R6, 0x40, RZ ;  /* 0x0000004006067810 */ /* 0x001fe40007f7e0ff */
[----:B------:R-:W-:-:S03]  /*06e0*/  IADD3.X R5, PT, PT, RZ, R5, RZ, P2, !PT ;  /* 0x00000005ff057210 */ /* 0x000fc600017fe4ff */
[----:B------:R-:W-:Y:S02]  /*06f0*/  IMAD.X R7, RZ, RZ, R7, P3 ;  /* 0x000000ffff077224 */ /* 0x000fe400018e0607 */
[----:B----4-:R-:W-:Y:S01]  /*0700*/  FADD R13, R12, R13 ;  /* 0x0000000d0c0d7221 */ /* 0x010fe20000000000 */
[----:B------:R-:W-:-:S04]  /*0710*/  IADD3 R12, P4, PT, R8, 0x40, RZ ;  /* 0x00000040080c7810 */ /* 0x000fc80007f9e0ff */
[----:B------:R2:W-:Y:S01]  /*0720*/  STG.E desc[UR4][R8.64+0x1c], R13 ;  /* 0x00001c0d08007986 */ /* 0x0005e2000c101904 */
[----:B-1----:R-:W-:Y:S01]  /*0730*/  IADD3.X R15, PT, PT, RZ, R9, RZ, P4, !PT ;  /* 0x00000009ff0f7210 */ /* 0x002fe200027fe4ff */
[----:B------:R-:W-:Y:S07]  /*0740*/  @P1 BRA `(.L_x_71) ;  /* 0xfffffff800bc1947 */ /* 0x000fee000383ffff */
[----:B------:R-:W-:Y:S05]  /*0750*/  BSYNC.RECONVERGENT B0 ;  /* 0x0000000000007941 */ /* 0x000fea0003800200 */
.L_x_70:
[----:B------:R-:W-:Y:S05]  /*0760*/  @!P0 EXIT ;  /* 0x000000000000894d */ /* 0x000fea0003800000 */
[----:B------:R-:W-:Y:S02]  /*0770*/  ISETP.GE.U32.AND P0, PT, R14, 0x8, PT ;  /* 0x000000080e00780c */ /* 0x000fe40003f06070 */
[----:B------:R-:W-:-:S04]  /*0780*/  LOP3.LUT R16, R2, 0x7, RZ, 0xc0, !PT ;  /* 0x0000000702107812 */ /* 0x000fc800078ec0ff */
[----:B------:R-:W-:-:S07]  /*0790*/  ISETP.NE.AND P1, PT, R16, RZ, PT ;  /* 0x000000ff1000720c */ /* 0x000fce0003f25270 */
[----:B------:R-:W-:Y:S06]  /*07a0*/  @!P0 BRA `(.L_x_72) ;  /* 0x0000000000b48947 */ /* 0x000fec0003800000 */
[----:B------:R-:W1:Y:S01]  /*07b0*/  LDC.64 R4, c[0x0][0x380] ;  /* 0x0000e000ff047b82 */ /* 0x000e620000000a00 */
[C---:B0-----:R-:W-:Y:S02]  /*07c0*/  R2UR UR4, R10.reuse ;  /* 0x000000000a0472ca */ /* 0x041fe400000e0000 */
[C---:B------:R-:W-:Y:S02]  /*07d0*/  R2UR UR5, R11.reuse ;  /* 0x000000000b0572ca */ /* 0x040fe400000e0000 */
[----:B------:R-:W-:Y:S02]  /*07e0*/  R2UR UR6, R10 ;  /* 0x000000000a0672ca */ /* 0x000fe400000e0000 */
[----:B------:R-:W-:Y:S01]  /*07f0*/  R2UR UR7, R11 ;  /* 0x000000000b0772ca */ /* 0x000fe200000e0000 */
[----:B------:R-:W0:Y:S08]  /*0800*/  LDC.64 R6, c[0x0][0x388] ;  /* 0x0000e200ff067b82 */ /* 0x000e300000000a00 */
[----:B--2---:R-:W2:Y:S01]  /*0810*/  LDC.64 R8, c[0x0][0x390] ;  /* 0x0000e400ff087b82 */ /* 0x004ea20000000a00 */
[----:B-1----:R-:W-:-:S05]  /*0820*/  IMAD.WIDE.U32 R4, R0, 0x4, R4 ;  /* 0x0000000400047825 */ /* 0x002fca00078e0004 */
[----:B------:R-:W3:Y:S01]  /*0830*/  LDG.E R3, desc[UR4][R4.64] ;  /* 0x0000000404037981 */ /* 0x000ee2000c1e1900 */
[----:B0-----:R-:W-:-:S05]  /*0840*/  IMAD.WIDE.U32 R6, R0, 0x4, R6 ;  /* 0x0000000400067825 */ /* 0x001fca00078e0006 */
[----:B------:R-:W3:Y:S01]  /*0850*/  LDG.E R12, desc[UR6][R6.64] ;  /* 0x00000006060c7981 */ /* 0x000ee2000c1e1900 */
[----:B------:R-:W-:Y:S02]  /*0860*/  R2UR UR8, R10 ;  /* 0x000000000a0872ca */ /* 0x000fe400000e0000 */
[----:B------:R-:W-:Y:S01]  /*0870*/  R2UR UR9, R11 ;  /* 0x000000000b0972ca */ /* 0x000fe200000e0000 */
[----:B--2---:R-:W-:-:S04]  /*0880*/  IMAD.WIDE.U32 R8, R0, 0x4, R8 ;  /* 0x0000000400087825 */ /* 0x004fc800078e0008 */
[----:B---3--:R-:W-:-:S05]  /*0890*/  FADD R3, R3, R12 ;  /* 0x0000000c03037221 */ /* 0x008fca0000000000 */
        /* <DEDUP_REMOVED lines=9> */
[----:B0-----:R-:W3:Y:S04]  /*0930*/  LDG.E R3, desc[UR6][R4.64+0xc] ;  /* 0x00000c0604037981 */ /* 0x001ee8000c1e1900 */
[----:B------:R-:W3:Y:S02]  /*0940*/  LDG.E R12, desc[UR8][R6.64+0xc] ;  /* 0x00000c08060c7981 */ /* 0x000ee4000c1e1900 */
        /* <DEDUP_REMOVED lines=10> */
[----:B0-----:R-:W2:Y:S04]  /*09f0*/  LDG.E R3, desc[UR6][R4.64+0x18] ;  /* 0x0000180604037981 */ /* 0x001ea8000c1e1900 */
[----:B------:R-:W2:Y:S02]  /*0a00*/  LDG.E R12, desc[UR8][R6.64+0x18] ;  /* 0x00001808060c7981 */ /* 0x000ea4000c1e1900 */
[----:B--2---:R-:W-:-:S05]  /*0a10*/  FADD R3, R3, R12 ;  /* 0x0000000c03037221 */ /* 0x004fca0000000000 */
[----:B------:R3:W-:Y:S04]  /*0a20*/  STG.E desc[UR4][R8.64+0x18], R3 ;  /* 0x0000180308007986 */ /* 0x0007e8000c101904 */
[----:B------:R-:W2:Y:S04]  /*0a30*/  LDG.E R12, desc[UR6][R4.64+0x1c] ;  /* 0x00001c06040c7981 */ /* 0x000ea8000c1e1900 */
[----:B-1----:R-:W2:Y:S01]  /*0a40*/  LDG.E R13, desc[UR8][R6.64+0x1c] ;  /* 0x00001c08060d7981 */ /* 0x002ea2000c1e1900 */
[----:B------:R-:W-:Y:S02]  /*0a50*/  VIADD R0, R0, 0x8 ;  /* 0x0000000800007836 */ /* 0x000fe40000000000 */
[----:B--2---:R-:W-:-:S05]  /*0a60*/  FADD R13, R12, R13 ;  /* 0x0000000d0c0d7221 */ /* 0x004fca0000000000 */
[----:B------:R3:W-:Y:S02]  /*0a70*/  STG.E desc[UR4][R8.64+0x1c], R13 ;  /* 0x00001c0d08007986 */ /* 0x0007e4000c101904 */
.L_x_72:
        /* <DEDUP_REMOVED lines=11> */
[----:B--23--:R-:W2:Y:S01]  /*0b30*/  LDC.64 R8, c[0x0][0x390] ;  /* 0x0000e400ff087b82 */ /* 0x00cea20000000a00 */
        /* <DEDUP_REMOVED lines=17> */
[----:B0-----:R-:W2:Y:S04]  /*0c50*/  LDG.E R3, desc[UR6][R4.64+0xc] ;  /* 0x00000c0604037981 */ /* 0x001ea8000c1e1900 */
[----:B------:R-:W2:Y:S01]  /*0c60*/  LDG.E R12, desc[UR8][R6.64+0xc] ;  /* 0x00000c08060c7981 */ /* 0x000ea2000c1e1900 */
[----:B------:R-:W-:Y:S01]  /*0c70*/  IADD3 R0, PT, PT, R0, 0x4, RZ ;  /* 0x0000000400007810 */ /* 0x000fe20007ffe0ff */
[----:B--2---:R-:W-:-:S05]  /*0c80*/  FADD R3, R3, R12 ;  /* 0x0000000c03037221 */ /* 0x004fca0000000000 */
[----:B------:R1:W-:Y:S02]  /*0c90*/  STG.E desc[UR4][R8.64+0xc], R3 ;  /* 0x00000c0308007986 */ /* 0x0003e4000c101904 */
.L_x_73:
[----:B------:R-:W-:Y:S05]  /*0ca0*/  @!P1 EXIT ;  /* 0x000000000000994d */ /* 0x000fea0003800000 */
[----:B------:R-:W4:Y:S08]  /*0cb0*/  LDC.64 R4, c[0x0][0x390] ;  /* 0x0000e400ff047b82 */ /* 0x000f300000000a00 */
[----:B------:R-:W5:Y:S08]  /*0cc0*/  LDC.64 R6, c[0x0][0x388] ;  /* 0x0000e200ff067b82 */ /* 0x000f700000000a00 */
[----:B-123--:R-:W1:Y:S01]  /*0cd0*/  LDC.64 R8, c[0x0][0x380] ;  /* 0x0000e000ff087b82 */ /* 0x00ee620000000a00 */
[----:B----4-:R-:W-:-:S04]  /*0ce0*/  IMAD.WIDE.U32 R4, R0, 0x4, R4 ;  /* 0x0000000400047825 */ /* 0x010fc800078e0004 */
[----:B------:R-:W-:Y:S01]  /*0cf0*/  IMAD.MOV.U32 R12, RZ, RZ, R4 ;  /* 0x000000ffff0c7224 */ /* 0x000fe200078e0004 */
[----:B------:R-:W-:Y:S01]  /*0d00*/  MOV R15, R5 ;  /* 0x00000005000f7202 */ /* 0x000fe20000000f00 */
[----:B-----5:R-:W-:-:S04]  /*0d10*/  IMAD.WIDE.U32 R6, R0, 0x4, R6 ;  /* 0x0000000400067825 */ /* 0x020fc800078e0006 */
[----:B------:R-:W-:Y:S02]  /*0d20*/  IMAD.MOV.U32 R13, RZ, RZ, R7 ;  /* 0x000000ffff0d7224 */ /* 0x000fe400078e0007 */
[----:B-1----:R-:W-:Y:S01]  /*0d30*/  IMAD.WIDE.U32 R8, R0, 0x4, R8 ;  /* 0x0000000400087825 */ /* 0x002fe200078e0008 */
[----:B------:R-:W-:-:S07]  /*0d40*/  IADD3 R0, PT, PT, -R2, RZ, RZ ;  /* 0x000000ff02007210 */ /* 0x000fce0007ffe1ff */
.L_x_74:
[C---:B0-----:R-:W-:Y:S01]  /*0d50*/  R2UR UR4, R10.reuse ;  /* 0x000000000a0472ca */ /* 0x041fe200000e0000 */
[----:B-1----:R-:W-:Y:S01]  /*0d60*/  IMAD.MOV.U32 R2, RZ, RZ, R8 ;  /* 0x000000ffff027224 */ /* 0x002fe200078e0008 */
[C---:B------:R-:W-:Y:S01]  /*0d70*/  R2UR UR5, R11.reuse ;  /* 0x000000000b0572ca */ /* 0x040fe200000e0000 */
[----:B------:R-:W-:Y:S01]  /*0d80*/  IMAD.MOV.U32 R4, RZ, RZ, R6 ;  /* 0x000000ffff047224 */ /* 0x000fe200078e0006 */
[----:B------:R-:W-:Y:S02]  /*0d90*/  R2UR UR6, R10 ;  /* 0x000000000a0672ca */ /* 0x000fe400000e0000 */
[----:B------:R-:W-:Y:S02]  /*0da0*/  R2UR UR7, R11 ;  /* 0x000000000b0772ca */ /* 0x000fe400000e0000 */
[----:B------:R-:W-:Y:S02]  /*0db0*/  MOV R5, R13 ;  /* 0x0000000d00057202 */ /* 0x000fe40000000f00 */
[----:B------:R-:W-:-:S05]  /*0dc0*/  MOV R3, R9 ;  /* 0x0000000900037202 */ /* 0x000fca0000000f00 */
[----:B------:R0:W2:Y:S04]  /*0dd0*/  LDG.E R2, desc[UR4][R2.64] ;  /* 0x0000000402027981 */ /* 0x0000a8000c1e1900 */
[----:B------:R-:W2:Y:S01]  /*0de0*/  LDG.E R5, desc[UR6][R4.64] ;  /* 0x0000000604057981 */ /* 0x000ea2000c1e1900 */
[----:B------:R-:W-:Y:S01]  /*0df0*/  VIADD R0, R0, 0x1 ;  /* 0x0000000100007836 */ /* 0x000fe20000000000 */
[----:B------:R-:W-:Y:S02]  /*0e00*/  IADD3 R6, P2, PT, R6, 0x4, RZ ;  /* 0x0000000406067810 */ /* 0x000fe40007f5e0ff */
[----:B------:R-:W-:Y:S02]  /*0e10*/  IADD3 R8, P3, PT, R8, 0x4, RZ ;  /* 0x0000000408087810 */ /* 0x000fe40007f7e0ff */
[----:B------:R-:W-:Y:S01]  /*0e20*/  ISETP.NE.AND P0, PT, R0, RZ, PT ;  /* 0x000000ff0000720c */ /* 0x000fe20003f05270 */
[----:B------:R-:W-:Y:S01]  /*0e30*/  IMAD.X R13, RZ, RZ, R13, P2 ;  /* 0x000000ffff0d7224 */ /* 0x000fe200010e060d */
[----:B0-----:R-:W-:-:S02]  /*0e40*/  MOV R3, R15 ;  /* 0x0000000f00037202 */ /* 0x001fc40000000f00 */
[----:B------:R-:W-:Y:S01]  /*0e50*/  IADD3.X R9, PT, PT, RZ, R9, RZ, P3, !PT ;  /* 0x00000009ff097210 */ /* 0x000fe20001ffe4ff */
[----:B--2---:R-:W-:Y:S01]  /*0e60*/  FADD R7, R2, R5 ;  /* 0x0000000502077221 */ /* 0x004fe20000000000 */
[----:B------:R-:W-:Y:S01]  /*0e70*/  IMAD.MOV.U32 R2, RZ, RZ, R12 ;  /* 0x000000ffff027224 */ /* 0x000fe200078e000c */
[----:B------:R-:W-:-:S04]  /*0e80*/  IADD3 R12, P1, PT, R12, 0x4, RZ ;  /* 0x000000040c0c7810 */ /* 0x000fc80007f3e0ff */
[----:B------:R1:W-:Y:S01]  /*0e90*/  STG.E desc[UR4][R2.64], R7 ;  /* 0x0000000702007986 */ /* 0x0003e2000c101904 */
[----:B------:R-:W-:Y:S01]  /*0ea0*/  IADD3.X R15, PT, PT, RZ, R15, RZ, P1, !PT ;  /* 0x0000000fff0f7210 */ /* 0x000fe20000ffe4ff */
[----:B------:R-:W-:Y:S07]  /*0eb0*/  @P0 BRA `(.L_x_74) ;  /* 0xfffffffc00a40947 */ /* 0x000fee000383ffff */
[----:B------:R-:W-:Y:S05]  /*0ec0*/  EXIT ;  /* 0x000000000000794d */ /* 0x000fea0003800000 */
.L_x_75:
        /* <DEDUP_REMOVED lines=11> */
.L_x_81:


//--------------------- .nv.global.init           --------------------------
	.section	.nv.global.init,"aw",@progbits
.nv.global.init:
	.type		$str,@object
	.size		$str,($str$1 - $str)
$str:
        /*0000*/ 	.byte	0x41, 0x64, 0x64, 0x69, 0x74, 0x69, 0x6f, 0x6e, 0x20, 0x64, 0x65, 0x70, 0x75, 0x69, 0x73, 0x20
        /*0010*/ 	.byte	0x6c, 0x65, 0x20, 0x47, 0x50, 0x55, 0x20, 0x65, 0x6e, 0x20, 0x63, 0x6f, 0x75, 0x72, 0x73, 0x2e
        /*0020*/ 	.byte	0x2e, 0x2e, 0x0a, 0x0a, 0x00
	.type		$str$1,@object
	.size		$str$1,(.L_1 - $str$1)
$str$1:
        /*0025*/ 	.byte	0x4d, 0x75, 0x6c, 0x74, 0x69, 0x70, 0x6c, 0x69, 0x63, 0x61, 0x74, 0x69, 0x6f, 0x6e, 0x20, 0x64
        /*0035*/ 	.byte	0x65, 0x70, 0x75, 0x69, 0x73, 0x20, 0x6c, 0x65, 0x20, 0x47, 0x50, 0x55, 0x20, 0x65, 0x6e, 0x20
        /*0045*/ 	.byte	0x63, 0x6f, 0x75, 0x72, 0x73, 0x2e, 0x2e, 0x2e, 0x0a, 0x0a, 0x00
.L_1:


//--------------------- .nv.shared.reserved.0     --------------------------
	.section	.nv.shared.reserved.0,"aw",@nobits
	.weak		__nv_reservedSMEM_offset_0_alias
	.size		__nv_reservedSMEM_offset_0_alias, 0, 64
	.other		__nv_reservedSMEM_offset_0_alias,@"STO_CUDA_RESERVED_SHARED STV_DEFAULT"
__nv_reservedSMEM_offset_0_alias:
	.zero		0
	.zero		64


//--------------------- .nv.constant0._Z8cudaTanhPfi --------------------------
	.section	.nv.constant0._Z8cudaTanhPfi,"a",@progbits
	.sectionflags	@""
	.align	4
.nv.constant0._Z8cudaTanhPfi:
	.zero		908


//--------------------- .nv.constant0._Z12cudaMeanPoolPfS_iiiiii --------------------------
	.section	.nv.constant0._Z12cudaMeanPoolPfS_iiiiii,"a",@progbits
	.sectionflags	@""
	.align	4
.nv.constant0._Z12cudaMeanPoolPfS_iiiiii:
	.zero		936


//--------------------- .nv.constant0._Z10cudaConv2DPfS_S_iiiiii --------------------------
	.section	.nv.constant0._Z10cudaConv2DPfS_S_iiiiii,"a",@progbits
	.sectionflags	@""
	.align	4
.nv.constant0._Z10cudaConv2DPfS_S_iiiiii:
	.zero		944


//--------------------- .nv.constant0._Z14cudaMatrixMultPfS_S_i --------------------------
	.section	.nv.constant0._Z14cudaMatrixMultPfS_S_i,"a",@progbits
	.sectionflags	@""
	.align	4
.nv.constant0._Z14cudaMatrixMultPfS_S_i:
	.zero		924


//--------------------- .nv.constant0._Z13cudaMatrixAddPfS_S_ii --------------------------
	.section	.nv.constant0._Z13cudaMatrixAddPfS_S_ii,"a",@progbits
	.sectionflags	@""
	.align	4
.nv.constant0._Z13cudaMatrixAddPfS_S_ii:
	.zero		928


//--------------------- SYMBOLS --------------------------

	.type		.nv.reservedSmem.offset0,@object
	.size		.nv.reservedSmem.offset0,0x4
	.type		vprintf,@function
